//
// Generated by NVIDIA NVVM Compiler
//
// Compiler Build ID: CL-36424714
// Cuda compilation tools, release 13.0, V13.0.88
// Based on NVVM 20.0.0
//

.version 9.0
.target sm_100
.address_size 64

	// .globl	_ZN6oscean13interpolation3gpu4cuda27bilinearInterpolationKernelEPKfPfiiiifffff
// _ZZN6oscean13interpolation3gpu4cuda36bilinearInterpolationOptimizedKernelEPKfPfiiiifffffE10sharedData has been demoted

.visible .entry _ZN6oscean13interpolation3gpu4cuda27bilinearInterpolationKernelEPKfPfiiiifffff(
	.param .u64 .ptr .align 1 _ZN6oscean13interpolation3gpu4cuda27bilinearInterpolationKernelEPKfPfiiiifffff_param_0,
	.param .u64 .ptr .align 1 _ZN6oscean13interpolation3gpu4cuda27bilinearInterpolationKernelEPKfPfiiiifffff_param_1,
	.param .u32 _ZN6oscean13interpolation3gpu4cuda27bilinearInterpolationKernelEPKfPfiiiifffff_param_2,
	.param .u32 _ZN6oscean13interpolation3gpu4cuda27bilinearInterpolationKernelEPKfPfiiiifffff_param_3,
	.param .u32 _ZN6oscean13interpolation3gpu4cuda27bilinearInterpolationKernelEPKfPfiiiifffff_param_4,
	.param .u32 _ZN6oscean13interpolation3gpu4cuda27bilinearInterpolationKernelEPKfPfiiiifffff_param_5,
	.param .f32 _ZN6oscean13interpolation3gpu4cuda27bilinearInterpolationKernelEPKfPfiiiifffff_param_6,
	.param .f32 _ZN6oscean13interpolation3gpu4cuda27bilinearInterpolationKernelEPKfPfiiiifffff_param_7,
	.param .f32 _ZN6oscean13interpolation3gpu4cuda27bilinearInterpolationKernelEPKfPfiiiifffff_param_8,
	.param .f32 _ZN6oscean13interpolation3gpu4cuda27bilinearInterpolationKernelEPKfPfiiiifffff_param_9,
	.param .f32 _ZN6oscean13interpolation3gpu4cuda27bilinearInterpolationKernelEPKfPfiiiifffff_param_10
)
{
	.reg .pred 	%p<16>;
	.reg .b32 	%r<32>;
	.reg .b32 	%f<53>;
	.reg .b64 	%rd<15>;

	ld.param.u64 	%rd1, [_ZN6oscean13interpolation3gpu4cuda27bilinearInterpolationKernelEPKfPfiiiifffff_param_0];
	ld.param.u64 	%rd2, [_ZN6oscean13interpolation3gpu4cuda27bilinearInterpolationKernelEPKfPfiiiifffff_param_1];
	ld.param.u32 	%r5, [_ZN6oscean13interpolation3gpu4cuda27bilinearInterpolationKernelEPKfPfiiiifffff_param_2];
	ld.param.u32 	%r6, [_ZN6oscean13interpolation3gpu4cuda27bilinearInterpolationKernelEPKfPfiiiifffff_param_3];
	ld.param.u32 	%r7, [_ZN6oscean13interpolation3gpu4cuda27bilinearInterpolationKernelEPKfPfiiiifffff_param_4];
	ld.param.u32 	%r9, [_ZN6oscean13interpolation3gpu4cuda27bilinearInterpolationKernelEPKfPfiiiifffff_param_5];
	ld.param.f32 	%f5, [_ZN6oscean13interpolation3gpu4cuda27bilinearInterpolationKernelEPKfPfiiiifffff_param_6];
	ld.param.f32 	%f6, [_ZN6oscean13interpolation3gpu4cuda27bilinearInterpolationKernelEPKfPfiiiifffff_param_7];
	ld.param.f32 	%f7, [_ZN6oscean13interpolation3gpu4cuda27bilinearInterpolationKernelEPKfPfiiiifffff_param_8];
	ld.param.f32 	%f8, [_ZN6oscean13interpolation3gpu4cuda27bilinearInterpolationKernelEPKfPfiiiifffff_param_9];
	ld.param.f32 	%f52, [_ZN6oscean13interpolation3gpu4cuda27bilinearInterpolationKernelEPKfPfiiiifffff_param_10];
	mov.u32 	%r10, %ctaid.x;
	mov.u32 	%r11, %ntid.x;
	mov.u32 	%r12, %tid.x;
	mad.lo.s32 	%r1, %r10, %r11, %r12;
	mov.u32 	%r13, %ctaid.y;
	mov.u32 	%r14, %ntid.y;
	mov.u32 	%r15, %tid.y;
	mad.lo.s32 	%r16, %r13, %r14, %r15;
	setp.ge.s32 	%p1, %r1, %r7;
	setp.ge.s32 	%p2, %r16, %r9;
	or.pred  	%p3, %p1, %p2;
	@%p3 bra 	$L__BB0_4;
	sub.f32 	%f10, %f6, %f5;
	cvt.rn.f32.s32 	%f11, %r1;
	mul.f32 	%f12, %f10, %f11;
	add.s32 	%r17, %r7, -1;
	cvt.rn.f32.s32 	%f13, %r17;
	div.rn.f32 	%f14, %f12, %f13;
	add.f32 	%f15, %f5, %f14;
	sub.f32 	%f16, %f8, %f7;
	cvt.rn.f32.u32 	%f17, %r16;
	mul.f32 	%f18, %f16, %f17;
	add.s32 	%r18, %r9, -1;
	cvt.rn.f32.u32 	%f19, %r18;
	div.rn.f32 	%f20, %f18, %f19;
	add.f32 	%f21, %f7, %f20;
	sub.f32 	%f22, %f15, %f5;
	div.rn.f32 	%f23, %f22, %f10;
	add.s32 	%r3, %r5, -1;
	cvt.rn.f32.s32 	%f24, %r3;
	mul.f32 	%f1, %f23, %f24;
	sub.f32 	%f25, %f21, %f7;
	div.rn.f32 	%f26, %f25, %f16;
	add.s32 	%r4, %r6, -1;
	cvt.rn.f32.s32 	%f27, %r4;
	mul.f32 	%f2, %f26, %f27;
	setp.lt.f32 	%p4, %f1, 0f00000000;
	setp.gt.f32 	%p5, %f1, %f24;
	or.pred  	%p6, %p4, %p5;
	setp.lt.f32 	%p7, %f2, 0f00000000;
	setp.gt.f32 	%p8, %f2, %f27;
	or.pred  	%p9, %p7, %p8;
	or.pred  	%p11, %p6, %p9;
	@%p11 bra 	$L__BB0_3;
	cvta.to.global.u64 	%rd3, %rd1;
	cvt.rmi.s32.f32 	%r19, %f1;
	cvt.rmi.s32.f32 	%r20, %f2;
	add.s32 	%r21, %r19, 1;
	min.s32 	%r22, %r21, %r3;
	add.s32 	%r23, %r20, 1;
	min.s32 	%r24, %r23, %r4;
	cvt.rn.f32.s32 	%f28, %r19;
	sub.f32 	%f29, %f1, %f28;
	cvt.rn.f32.s32 	%f30, %r20;
	sub.f32 	%f31, %f2, %f30;
	mul.lo.s32 	%r25, %r20, %r5;
	add.s32 	%r26, %r25, %r19;
	mul.wide.s32 	%rd4, %r26, 4;
	add.s64 	%rd5, %rd3, %rd4;
	ld.global.f32 	%f32, [%rd5];
	add.s32 	%r27, %r25, %r22;
	mul.wide.s32 	%rd6, %r27, 4;
	add.s64 	%rd7, %rd3, %rd6;
	ld.global.f32 	%f33, [%rd7];
	mul.lo.s32 	%r28, %r24, %r5;
	add.s32 	%r29, %r28, %r19;
	mul.wide.s32 	%rd8, %r29, 4;
	add.s64 	%rd9, %rd3, %rd8;
	ld.global.f32 	%f34, [%rd9];
	add.s32 	%r30, %r28, %r22;
	mul.wide.s32 	%rd10, %r30, 4;
	add.s64 	%rd11, %rd3, %rd10;
	ld.global.f32 	%f35, [%rd11];
	abs.f32 	%f36, %f32;
	setp.num.f32 	%p12, %f36, %f36;
	selp.f32 	%f37, %f32, %f52, %p12;
	abs.f32 	%f38, %f33;
	setp.num.f32 	%p13, %f38, %f38;
	selp.f32 	%f39, %f33, %f52, %p13;
	abs.f32 	%f40, %f34;
	setp.num.f32 	%p14, %f40, %f40;
	selp.f32 	%f41, %f34, %f52, %p14;
	abs.f32 	%f42, %f35;
	setp.num.f32 	%p15, %f42, %f42;
	selp.f32 	%f43, %f35, %f52, %p15;
	mov.f32 	%f44, 0f3F800000;
	sub.f32 	%f45, %f44, %f29;
	mul.f32 	%f46, %f29, %f39;
	fma.rn.f32 	%f47, %f45, %f37, %f46;
	mul.f32 	%f48, %f29, %f43;
	fma.rn.f32 	%f49, %f45, %f41, %f48;
	sub.f32 	%f50, %f44, %f31;
	mul.f32 	%f51, %f31, %f49;
	fma.rn.f32 	%f52, %f50, %f47, %f51;
$L__BB0_3:
	mad.lo.s32 	%r31, %r7, %r16, %r1;
	cvta.to.global.u64 	%rd12, %rd2;
	mul.wide.s32 	%rd13, %r31, 4;
	add.s64 	%rd14, %rd12, %rd13;
	st.global.f32 	[%rd14], %f52;
$L__BB0_4:
	ret;

}
	// .globl	_ZN6oscean13interpolation3gpu4cuda36bilinearInterpolationOptimizedKernelEPKfPfiiiifffff
.visible .entry _ZN6oscean13interpolation3gpu4cuda36bilinearInterpolationOptimizedKernelEPKfPfiiiifffff(
	.param .u64 .ptr .align 1 _ZN6oscean13interpolation3gpu4cuda36bilinearInterpolationOptimizedKernelEPKfPfiiiifffff_param_0,
	.param .u64 .ptr .align 1 _ZN6oscean13interpolation3gpu4cuda36bilinearInterpolationOptimizedKernelEPKfPfiiiifffff_param_1,
	.param .u32 _ZN6oscean13interpolation3gpu4cuda36bilinearInterpolationOptimizedKernelEPKfPfiiiifffff_param_2,
	.param .u32 _ZN6oscean13interpolation3gpu4cuda36bilinearInterpolationOptimizedKernelEPKfPfiiiifffff_param_3,
	.param .u32 _ZN6oscean13interpolation3gpu4cuda36bilinearInterpolationOptimizedKernelEPKfPfiiiifffff_param_4,
	.param .u32 _ZN6oscean13interpolation3gpu4cuda36bilinearInterpolationOptimizedKernelEPKfPfiiiifffff_param_5,
	.param .f32 _ZN6oscean13interpolation3gpu4cuda36bilinearInterpolationOptimizedKernelEPKfPfiiiifffff_param_6,
	.param .f32 _ZN6oscean13interpolation3gpu4cuda36bilinearInterpolationOptimizedKernelEPKfPfiiiifffff_param_7,
	.param .f32 _ZN6oscean13interpolation3gpu4cuda36bilinearInterpolationOptimizedKernelEPKfPfiiiifffff_param_8,
	.param .f32 _ZN6oscean13interpolation3gpu4cuda36bilinearInterpolationOptimizedKernelEPKfPfiiiifffff_param_9,
	.param .f32 _ZN6oscean13interpolation3gpu4cuda36bilinearInterpolationOptimizedKernelEPKfPfiiiifffff_param_10
)
{
	.reg .pred 	%p<20>;
	.reg .b32 	%r<58>;
	.reg .b32 	%f<83>;
	.reg .b64 	%rd<11>;
	// demoted variable
	.shared .align 4 .b8 _ZZN6oscean13interpolation3gpu4cuda36bilinearInterpolationOptimizedKernelEPKfPfiiiifffffE10sharedData[1296];
	ld.param.u32 	%r20, [_ZN6oscean13interpolation3gpu4cuda36bilinearInterpolationOptimizedKernelEPKfPfiiiifffff_param_2];
	ld.param.u32 	%r21, [_ZN6oscean13interpolation3gpu4cuda36bilinearInterpolationOptimizedKernelEPKfPfiiiifffff_param_3];
	ld.param.u32 	%r22, [_ZN6oscean13interpolation3gpu4cuda36bilinearInterpolationOptimizedKernelEPKfPfiiiifffff_param_4];
	ld.param.u32 	%r23, [_ZN6oscean13interpolation3gpu4cuda36bilinearInterpolationOptimizedKernelEPKfPfiiiifffff_param_5];
	ld.param.f32 	%f10, [_ZN6oscean13interpolation3gpu4cuda36bilinearInterpolationOptimizedKernelEPKfPfiiiifffff_param_6];
	ld.param.f32 	%f13, [_ZN6oscean13interpolation3gpu4cuda36bilinearInterpolationOptimizedKernelEPKfPfiiiifffff_param_7];
	ld.param.f32 	%f11, [_ZN6oscean13interpolation3gpu4cuda36bilinearInterpolationOptimizedKernelEPKfPfiiiifffff_param_8];
	ld.param.f32 	%f14, [_ZN6oscean13interpolation3gpu4cuda36bilinearInterpolationOptimizedKernelEPKfPfiiiifffff_param_9];
	ld.param.f32 	%f82, [_ZN6oscean13interpolation3gpu4cuda36bilinearInterpolationOptimizedKernelEPKfPfiiiifffff_param_10];
	mov.u32 	%r24, %ctaid.x;
	mov.u32 	%r1, %ntid.x;
	mul.lo.s32 	%r25, %r24, %r1;
	mov.u32 	%r2, %tid.x;
	add.s32 	%r3, %r25, %r2;
	mov.u32 	%r26, %ctaid.y;
	mov.u32 	%r4, %ntid.y;
	mul.lo.s32 	%r27, %r26, %r4;
	mov.u32 	%r56, %tid.y;
	add.s32 	%r6, %r27, %r56;
	sub.f32 	%f1, %f13, %f10;
	cvt.rn.f32.u32 	%f15, %r25;
	mul.f32 	%f16, %f1, %f15;
	add.s32 	%r28, %r22, -1;
	cvt.rn.f32.s32 	%f2, %r28;
	div.rn.f32 	%f17, %f16, %f2;
	add.f32 	%f18, %f10, %f17;
	add.s32 	%r29, %r25, %r1;
	add.s32 	%r30, %r29, -1;
	cvt.rn.f32.u32 	%f19, %r30;
	mul.f32 	%f20, %f1, %f19;
	div.rn.f32 	%f21, %f20, %f2;
	add.f32 	%f22, %f10, %f21;
	sub.f32 	%f3, %f14, %f11;
	cvt.rn.f32.u32 	%f23, %r27;
	mul.f32 	%f24, %f3, %f23;
	add.s32 	%r7, %r23, -1;
	cvt.rn.f32.s32 	%f25, %r7;
	div.rn.f32 	%f26, %f24, %f25;
	add.f32 	%f27, %f11, %f26;
	add.s32 	%r31, %r27, %r4;
	add.s32 	%r32, %r31, -1;
	cvt.rn.f32.u32 	%f28, %r32;
	mul.f32 	%f29, %f3, %f28;
	div.rn.f32 	%f30, %f29, %f25;
	add.f32 	%f31, %f11, %f30;
	sub.f32 	%f32, %f18, %f10;
	div.rn.f32 	%f33, %f32, %f1;
	add.s32 	%r33, %r20, -1;
	cvt.rn.f32.s32 	%f4, %r33;
	mul.f32 	%f34, %f33, %f4;
	cvt.rzi.s32.f32 	%r34, %f34;
	max.s32 	%r8, %r34, 0;
	sub.f32 	%f35, %f22, %f10;
	div.rn.f32 	%f36, %f35, %f1;
	mul.f32 	%f37, %f36, %f4;
	cvt.rzi.s32.f32 	%r35, %f37;
	add.s32 	%r36, %r35, 1;
	min.s32 	%r37, %r33, %r36;
	sub.f32 	%f38, %f27, %f11;
	div.rn.f32 	%f39, %f38, %f3;
	add.s32 	%r38, %r21, -1;
	cvt.rn.f32.s32 	%f5, %r38;
	mul.f32 	%f40, %f39, %f5;
	cvt.rzi.s32.f32 	%r39, %f40;
	max.s32 	%r9, %r39, 0;
	sub.f32 	%f41, %f31, %f11;
	div.rn.f32 	%f42, %f41, %f3;
	mul.f32 	%f43, %f42, %f5;
	cvt.rzi.s32.f32 	%r40, %f43;
	add.s32 	%r41, %r40, 1;
	min.s32 	%r42, %r38, %r41;
	sub.s32 	%r10, %r37, %r8;
	sub.s32 	%r11, %r42, %r9;
	setp.gt.s32 	%p1, %r56, %r11;
	@%p1 bra 	$L__BB1_8;
$L__BB1_1:
	setp.gt.s32 	%p2, %r2, %r10;
	@%p2 bra 	$L__BB1_7;
	add.s32 	%r13, %r56, %r9;
	mov.u32 	%r43, _ZZN6oscean13interpolation3gpu4cuda36bilinearInterpolationOptimizedKernelEPKfPfiiiifffffE10sharedData;
	mad.lo.s32 	%r14, %r56, 72, %r43;
	mul.lo.s32 	%r15, %r13, %r20;
	mov.u32 	%r57, %r2;
$L__BB1_3:
	setp.ge.s32 	%p3, %r13, %r21;
	add.s32 	%r17, %r57, %r8;
	setp.ge.s32 	%p4, %r17, %r20;
	or.pred  	%p5, %p4, %p3;
	@%p5 bra 	$L__BB1_5;
	ld.param.u64 	%rd9, [_ZN6oscean13interpolation3gpu4cuda36bilinearInterpolationOptimizedKernelEPKfPfiiiifffff_param_0];
	add.s32 	%r46, %r17, %r15;
	cvta.to.global.u64 	%rd3, %rd9;
	mul.wide.s32 	%rd4, %r46, 4;
	add.s64 	%rd5, %rd3, %rd4;
	ld.global.f32 	%f44, [%rd5];
	shl.b32 	%r47, %r57, 2;
	add.s32 	%r48, %r14, %r47;
	st.shared.f32 	[%r48], %f44;
	bra.uni 	$L__BB1_6;
$L__BB1_5:
	shl.b32 	%r44, %r57, 2;
	add.s32 	%r45, %r14, %r44;
	st.shared.f32 	[%r45], %f82;
$L__BB1_6:
	add.s32 	%r57, %r57, %r1;
	setp.le.s32 	%p6, %r57, %r10;
	@%p6 bra 	$L__BB1_3;
$L__BB1_7:
	add.s32 	%r56, %r56, %r4;
	setp.le.s32 	%p7, %r56, %r11;
	@%p7 bra 	$L__BB1_1;
$L__BB1_8:
	bar.sync 	0;
	setp.ge.s32 	%p8, %r3, %r22;
	setp.ge.s32 	%p9, %r6, %r23;
	or.pred  	%p10, %p8, %p9;
	@%p10 bra 	$L__BB1_12;
	cvt.rn.f32.s32 	%f45, %r3;
	mul.f32 	%f46, %f1, %f45;
	div.rn.f32 	%f47, %f46, %f2;
	add.f32 	%f48, %f10, %f47;
	cvt.rn.f32.u32 	%f49, %r6;
	mul.f32 	%f50, %f3, %f49;
	cvt.rn.f32.u32 	%f51, %r7;
	div.rn.f32 	%f52, %f50, %f51;
	add.f32 	%f53, %f11, %f52;
	sub.f32 	%f54, %f48, %f10;
	div.rn.f32 	%f55, %f54, %f1;
	mul.f32 	%f56, %f55, %f4;
	sub.f32 	%f57, %f53, %f11;
	div.rn.f32 	%f58, %f57, %f3;
	mul.f32 	%f59, %f58, %f5;
	cvt.rn.f32.u32 	%f60, %r8;
	sub.f32 	%f61, %f56, %f60;
	cvt.rn.f32.u32 	%f62, %r9;
	sub.f32 	%f7, %f59, %f62;
	setp.ge.f32 	%p11, %f61, 0f00000000;
	cvt.rn.f32.s32 	%f63, %r10;
	setp.lt.f32 	%p12, %f61, %f63;
	and.pred  	%p13, %p11, %p12;
	setp.ge.f32 	%p14, %f7, 0f00000000;
	cvt.rn.f32.s32 	%f65, %r11;
	setp.lt.f32 	%p15, %f7, %f65;
	and.pred  	%p16, %p14, %p15;
	and.pred  	%p18, %p13, %p16;
	not.pred 	%p19, %p18;
	@%p19 bra 	$L__BB1_11;
	cvt.rzi.s32.f32 	%r49, %f61;
	cvt.rzi.s32.f32 	%r50, %f7;
	cvt.rn.f32.s32 	%f66, %r49;
	sub.f32 	%f67, %f61, %f66;
	cvt.rn.f32.s32 	%f68, %r50;
	sub.f32 	%f69, %f7, %f68;
	mov.u32 	%r51, _ZZN6oscean13interpolation3gpu4cuda36bilinearInterpolationOptimizedKernelEPKfPfiiiifffffE10sharedData;
	mad.lo.s32 	%r52, %r50, 72, %r51;
	shl.b32 	%r53, %r49, 2;
	add.s32 	%r54, %r52, %r53;
	ld.shared.f32 	%f70, [%r54];
	ld.shared.f32 	%f71, [%r54+4];
	ld.shared.f32 	%f72, [%r54+72];
	ld.shared.f32 	%f73, [%r54+76];
	mov.f32 	%f74, 0f3F800000;
	sub.f32 	%f75, %f74, %f67;
	mul.f32 	%f76, %f67, %f71;
	fma.rn.f32 	%f77, %f75, %f70, %f76;
	mul.f32 	%f78, %f67, %f73;
	fma.rn.f32 	%f79, %f75, %f72, %f78;
	sub.f32 	%f80, %f74, %f69;
	mul.f32 	%f81, %f69, %f79;
	fma.rn.f32 	%f82, %f80, %f77, %f81;
$L__BB1_11:
	ld.param.u64 	%rd10, [_ZN6oscean13interpolation3gpu4cuda36bilinearInterpolationOptimizedKernelEPKfPfiiiifffff_param_1];
	mad.lo.s32 	%r55, %r22, %r6, %r3;
	cvta.to.global.u64 	%rd6, %rd10;
	mul.wide.s32 	%rd7, %r55, 4;
	add.s64 	%rd8, %rd6, %rd7;
	st.global.f32 	[%rd8], %f82;
$L__BB1_12:
	ret;

}


// ===== COMPILED SASS (sm_100) =====

	.target	sm_100

	.elftype	@"ET_EXEC"


//--------------------- .note.nv.tkinfo           --------------------------
	.section	.note.nv.tkinfo,"",@"SHT_NOTE"
	.sectionflags	@"SHF_NOTE_NV_TKINFO"
	.tkinfo
        /*0018*/ 	.word	0x00000002
        /*0030*/ 	.string	""
        /*0030*/ 	.string	"ptxas"
        /*0030*/ 	.string	"Cuda compilation tools, release 13.0, V13.0.88"
        /*0030*/ 	.string	"Build cuda_13.0.r13.0/compiler.36424714_0"
        /*0030*/ 	.string	"-arch sm_100 -m 64 "



//--------------------- .note.nv.cuinfo           --------------------------
	.section	.note.nv.cuinfo,"",@"SHT_NOTE"
	.sectionflags	@"SHF_NOTE_NV_CUINFO"
        /*0018*/ 	.short	0x0002
        /*001a*/ 	.short	0x0064
        /*001c*/ 	.short	0x0082
	.zero		2


//--------------------- .nv.info                  --------------------------
	.section	.nv.info,"",@"SHT_CUDA_INFO"
	.align	4


	//----- nvinfo : EIATTR_REGCOUNT
	.align		4
        /*0000*/ 	.byte	0x04, 0x2f
        /*0002*/ 	.short	(.L_1 - .L_0)
	.align		4
.L_0:
        /*0004*/ 	.word	index@(_ZN6oscean13interpolation3gpu4cuda27bilinearInterpolationKernelEPKfPfiiiifffff)
        /*0008*/ 	.word	0x00000015


	//----- nvinfo : EIATTR_FRAME_SIZE
	.align		4
.L_1:
        /*000c*/ 	.byte	0x04, 0x11
        /*000e*/ 	.short	(.L_3 - .L_2)
	.align		4
.L_2:
        /*0010*/ 	.word	index@($__internal_1_$__cuda_sm3x_div_rn_noftz_f32_slowpath)
        /*0014*/ 	.word	0x00000000


	//----- nvinfo : EIATTR_FRAME_SIZE
	.align		4
.L_3:
        /*0018*/ 	.byte	0x04, 0x11
        /*001a*/ 	.short	(.L_5 - .L_4)
	.align		4
.L_4:
        /*001c*/ 	.word	index@(_ZN6oscean13interpolation3gpu4cuda27bilinearInterpolationKernelEPKfPfiiiifffff)
        /*0020*/ 	.word	0x00000000


	//----- nvinfo : EIATTR_REGCOUNT
	.align		4
.L_5:
        /*0024*/ 	.byte	0x04, 0x2f
        /*0026*/ 	.short	(.L_7 - .L_6)
	.align		4
.L_6:
        /*0028*/ 	.word	index@(_ZN6oscean13interpolation3gpu4cuda36bilinearInterpolationOptimizedKernelEPKfPfiiiifffff)
        /*002c*/ 	.word	0x0000001e


	//----- nvinfo : EIATTR_FRAME_SIZE
	.align		4
.L_7:
        /*0030*/ 	.byte	0x04, 0x11
        /*0032*/ 	.short	(.L_9 - .L_8)
	.align		4
.L_8:
        /*0034*/ 	.word	index@($__internal_0_$__cuda_sm3x_div_rn_noftz_f32_slowpath)
        /*0038*/ 	.word	0x00000000


	//----- nvinfo : EIATTR_FRAME_SIZE
	.align		4
.L_9:
        /*003c*/ 	.byte	0x04, 0x11
        /*003e*/ 	.short	(.L_11 - .L_10)
	.align		4
.L_10:
        /*0040*/ 	.word	index@(_ZN6oscean13interpolation3gpu4cuda36bilinearInterpolationOptimizedKernelEPKfPfiiiifffff)
        /*0044*/ 	.word	0x00000000


	//----- nvinfo : EIATTR_MIN_STACK_SIZE
	.align		4
.L_11:
        /*0048*/ 	.byte	0x04, 0x12
        /*004a*/ 	.short	(.L_13 - .L_12)
	.align		4
.L_12:
        /*004c*/ 	.word	index@(_ZN6oscean13interpolation3gpu4cuda36bilinearInterpolationOptimizedKernelEPKfPfiiiifffff)
        /*0050*/ 	.word	0x00000000


	//----- nvinfo : EIATTR_MIN_STACK_SIZE
	.align		4
.L_13:
        /*0054*/ 	.byte	0x04, 0x12
        /*0056*/ 	.short	(.L_15 - .L_14)
	.align		4
.L_14:
        /*0058*/ 	.word	index@(_ZN6oscean13interpolation3gpu4cuda27bilinearInterpolationKernelEPKfPfiiiifffff)
        /*005c*/ 	.word	0x00000000
.L_15:


//--------------------- .nv.compat                --------------------------
	.section	.nv.compat,"",@"SHT_CUDA_COMPAT_INFO"
	.align	4
        /*0000*/ 	.byte	0x02, 0x09, 0x00, 0x00, 0x02, 0x02, 0x01, 0x00, 0x02, 0x05, 0x05, 0x00, 0x03, 0x07, 0x01, 0x01
        /*0010*/ 	.byte	0x02, 0x03, 0x00, 0x00, 0x02, 0x06, 0x01, 0x00, 0x04, 0x0b, 0x08, 0x00, 0x01, 0x00, 0x00, 0x00
        /*0020*/ 	.byte	0x00, 0x00, 0x00, 0x00


//--------------------- .nv.info._ZN6oscean13interpolation3gpu4cuda36bilinearInterpolationOptimizedKernelEPKfPfiiiifffff --------------------------
	.section	.nv.info._ZN6oscean13interpolation3gpu4cuda36bilinearInterpolationOptimizedKernelEPKfPfiiiifffff,"",@"SHT_CUDA_INFO"
	.sectionflags	@""
	.align	4


	//----- nvinfo : EIATTR_CUDA_API_VERSION
	.align		4
        /*0000*/ 	.byte	0x04, 0x37
        /*0002*/ 	.short	(.L_17 - .L_16)
.L_16:
        /*0004*/ 	.word	0x00000082


	//----- nvinfo : EIATTR_KPARAM_INFO
	.align		4
.L_17:
        /*0008*/ 	.byte	0x04, 0x17
        /*000a*/ 	.short	(.L_19 - .L_18)
.L_18:
        /*000c*/ 	.word	0x00000000
        /*0010*/ 	.short	0x000a
        /*0012*/ 	.short	0x0030
        /*0014*/ 	.byte	0x00, 0xf0, 0x11, 0x00


	//----- nvinfo : EIATTR_KPARAM_INFO
	.align		4
.L_19:
        /*0018*/ 	.byte	0x04, 0x17
        /*001a*/ 	.short	(.L_21 - .L_20)
.L_20:
        /*001c*/ 	.word	0x00000000
        /*0020*/ 	.short	0x0009
        /*0022*/ 	.short	0x002c
        /*0024*/ 	.byte	0x00, 0xf0, 0x11, 0x00


	//----- nvinfo : EIATTR_KPARAM_INFO
	.align		4
.L_21:
        /*0028*/ 	.byte	0x04, 0x17
        /*002a*/ 	.short	(.L_23 - .L_22)
.L_22:
        /*002c*/ 	.word	0x00000000
        /*0030*/ 	.short	0x0008
        /*0032*/ 	.short	0x0028
        /*0034*/ 	.byte	0x00, 0xf0, 0x11, 0x00


	//----- nvinfo : EIATTR_KPARAM_INFO
	.align		4
.L_23:
        /*0038*/ 	.byte	0x04, 0x17
        /*003a*/ 	.short	(.L_25 - .L_24)
.L_24:
        /*003c*/ 	.word	0x00000000
        /*0040*/ 	.short	0x0007
        /*0042*/ 	.short	0x0024
        /*0044*/ 	.byte	0x00, 0xf0, 0x11, 0x00


	//----- nvinfo : EIATTR_KPARAM_INFO
	.align		4
.L_25:
        /*0048*/ 	.byte	0x04, 0x17
        /*004a*/ 	.short	(.L_27 - .L_26)
.L_26:
        /*004c*/ 	.word	0x00000000
        /*0050*/ 	.short	0x0006
        /*0052*/ 	.short	0x0020
        /*0054*/ 	.byte	0x00, 0xf0, 0x11, 0x00


	//----- nvinfo : EIATTR_KPARAM_INFO
	.align		4
.L_27:
        /*0058*/ 	.byte	0x04, 0x17
        /*005a*/ 	.short	(.L_29 - .L_28)
.L_28:
        /*005c*/ 	.word	0x00000000
        /*0060*/ 	.short	0x0005
        /*0062*/ 	.short	0x001c
        /*0064*/ 	.byte	0x00, 0xf0, 0x11, 0x00


	//----- nvinfo : EIATTR_KPARAM_INFO
	.align		4
.L_29:
        /*0068*/ 	.byte	0x04, 0x17
        /*006a*/ 	.short	(.L_31 - .L_30)
.L_30:
        /*006c*/ 	.word	0x00000000
        /*0070*/ 	.short	0x0004
        /*0072*/ 	.short	0x0018
        /*0074*/ 	.byte	0x00, 0xf0, 0x11, 0x00


	//----- nvinfo : EIATTR_KPARAM_INFO
	.align		4
.L_31:
        /*0078*/ 	.byte	0x04, 0x17
        /*007a*/ 	.short	(.L_33 - .L_32)
.L_32:
        /*007c*/ 	.word	0x00000000
        /*0080*/ 	.short	0x0003
        /*0082*/ 	.short	0x0014
        /*0084*/ 	.byte	0x00, 0xf0, 0x11, 0x00


	//----- nvinfo : EIATTR_KPARAM_INFO
	.align		4
.L_33:
        /*0088*/ 	.byte	0x04, 0x17
        /*008a*/ 	.short	(.L_35 - .L_34)
.L_34:
        /*008c*/ 	.word	0x00000000
        /*0090*/ 	.short	0x0002
        /*0092*/ 	.short	0x0010
        /*0094*/ 	.byte	0x00, 0xf0, 0x11, 0x00


	//----- nvinfo : EIATTR_KPARAM_INFO
	.align		4
.L_35:
        /*0098*/ 	.byte	0x04, 0x17
        /*009a*/ 	.short	(.L_37 - .L_36)
.L_36:
        /*009c*/ 	.word	0x00000000
        /*00a0*/ 	.short	0x0001
        /*00a2*/ 	.short	0x0008
        /*00a4*/ 	.byte	0x00, 0xf5, 0x21, 0x00


	//----- nvinfo : EIATTR_KPARAM_INFO
	.align		4
.L_37:
        /*00a8*/ 	.byte	0x04, 0x17
        /*00aa*/ 	.short	(.L_39 - .L_38)
.L_38:
        /*00ac*/ 	.word	0x00000000
        /*00b0*/ 	.short	0x0000
        /*00b2*/ 	.short	0x0000
        /*00b4*/ 	.byte	0x00, 0xf5, 0x21, 0x00


	//----- nvinfo : EIATTR_SPARSE_MMA_MASK
	.align		4
.L_39:
        /*00b8*/ 	.byte	0x03, 0x50
        /*00ba*/ 	.short	0x0000


	//----- nvinfo : EIATTR_MAXREG_COUNT
	.align		4
        /*00bc*/ 	.byte	0x03, 0x1b
        /*00be*/ 	.short	0x00ff


	//----- nvinfo : EIATTR_NUM_BARRIERS
	.align		4
        /*00c0*/ 	.byte	0x02, 0x4c
        /*00c2*/ 	.byte	0x01
	.zero		1


	//----- nvinfo : EIATTR_MERCURY_ISA_VERSION
	.align		4
        /*00c4*/ 	.byte	0x03, 0x5f
        /*00c6*/ 	.short	0x0101


	//----- nvinfo : EIATTR_VRC_CTA_INIT_COUNT
	.align		4
        /*00c8*/ 	.byte	0x02, 0x4a
	.zero		1
	.zero		1


	//----- nvinfo : EIATTR_EXIT_INSTR_OFFSETS
	.align		4
        /*00cc*/ 	.byte	0x04, 0x1c
        /*00ce*/ 	.short	(.L_41 - .L_40)


	//   ....[0]....
.L_40:
        /*00d0*/ 	.word	0x00000d90


	//   ....[1]....
        /*00d4*/ 	.word	0x000014b0


	//----- nvinfo : EIATTR_CRS_STACK_SIZE
	.align		4
.L_41:
        /*00d8*/ 	.byte	0x04, 0x1e
        /*00da*/ 	.short	(.L_43 - .L_42)
.L_42:
        /*00dc*/ 	.word	0x00000000


	//----- nvinfo : EIATTR_CBANK_PARAM_SIZE
	.align		4
.L_43:
        /*00e0*/ 	.byte	0x03, 0x19
        /*00e2*/ 	.short	0x0034


	//----- nvinfo : EIATTR_PARAM_CBANK
	.align		4
        /*00e4*/ 	.byte	0x04, 0x0a
        /*00e6*/ 	.short	(.L_45 - .L_44)
	.align		4
.L_44:
        /*00e8*/ 	.word	index@(.nv.constant0._ZN6oscean13interpolation3gpu4cuda36bilinearInterpolationOptimizedKernelEPKfPfiiiifffff)
        /*00ec*/ 	.short	0x0380
        /*00ee*/ 	.short	0x0034


	//----- nvinfo : EIATTR_SW_WAR
	.align		4
.L_45:
        /*00f0*/ 	.byte	0x04, 0x36
        /*00f2*/ 	.short	(.L_47 - .L_46)
.L_46:
        /*00f4*/ 	.word	0x00000008
.L_47:


//--------------------- .nv.info._ZN6oscean13interpolation3gpu4cuda27bilinearInterpolationKernelEPKfPfiiiifffff --------------------------
	.section	.nv.info._ZN6oscean13interpolation3gpu4cuda27bilinearInterpolationKernelEPKfPfiiiifffff,"",@"SHT_CUDA_INFO"
	.sectionflags	@""
	.align	4


	//----- nvinfo : EIATTR_CUDA_API_VERSION
	.align		4
        /*0000*/ 	.byte	0x04, 0x37
        /*0002*/ 	.short	(.L_49 - .L_48)
.L_48:
        /*0004*/ 	.word	0x00000082


	//----- nvinfo : EIATTR_KPARAM_INFO
	.align		4
.L_49:
        /*0008*/ 	.byte	0x04, 0x17
        /*000a*/ 	.short	(.L_51 - .L_50)
.L_50:
        /*000c*/ 	.word	0x00000000
        /*0010*/ 	.short	0x000a
        /*0012*/ 	.short	0x0030
        /*0014*/ 	.byte	0x00, 0xf0, 0x11, 0x00


	//----- nvinfo : EIATTR_KPARAM_INFO
	.align		4
.L_51:
        /*0018*/ 	.byte	0x04, 0x17
        /*001a*/ 	.short	(.L_53 - .L_52)
.L_52:
        /*001c*/ 	.word	0x00000000
        /*0020*/ 	.short	0x0009
        /*0022*/ 	.short	0x002c
        /*0024*/ 	.byte	0x00, 0xf0, 0x11, 0x00


	//----- nvinfo : EIATTR_KPARAM_INFO
	.align		4
.L_53:
        /*0028*/ 	.byte	0x04, 0x17
        /*002a*/ 	.short	(.L_55 - .L_54)
.L_54:
        /*002c*/ 	.word	0x00000000
        /*0030*/ 	.short	0x0008
        /*0032*/ 	.short	0x0028
        /*0034*/ 	.byte	0x00, 0xf0, 0x11, 0x00


	//----- nvinfo : EIATTR_KPARAM_INFO
	.align		4
.L_55:
        /*0038*/ 	.byte	0x04, 0x17
        /*003a*/ 	.short	(.L_57 - .L_56)
.L_56:
        /*003c*/ 	.word	0x00000000
        /*0040*/ 	.short	0x0007
        /*0042*/ 	.short	0x0024
        /*0044*/ 	.byte	0x00, 0xf0, 0x11, 0x00


	//----- nvinfo : EIATTR_KPARAM_INFO
	.align		4
.L_57:
        /*0048*/ 	.byte	0x04, 0x17
        /*004a*/ 	.short	(.L_59 - .L_58)
.L_58:
        /*004c*/ 	.word	0x00000000
        /*0050*/ 	.short	0x0006
        /*0052*/ 	.short	0x0020
        /*0054*/ 	.byte	0x00, 0xf0, 0x11, 0x00


	//----- nvinfo : EIATTR_KPARAM_INFO
	.align		4
.L_59:
        /*0058*/ 	.byte	0x04, 0x17
        /*005a*/ 	.short	(.L_61 - .L_60)
.L_60:
        /*005c*/ 	.word	0x00000000
        /*0060*/ 	.short	0x0005
        /*0062*/ 	.short	0x001c
        /*0064*/ 	.byte	0x00, 0xf0, 0x11, 0x00


	//----- nvinfo : EIATTR_KPARAM_INFO
	.align		4
.L_61:
        /*0068*/ 	.byte	0x04, 0x17
        /*006a*/ 	.short	(.L_63 - .L_62)
.L_62:
        /*006c*/ 	.word	0x00000000
        /*0070*/ 	.short	0x0004
        /*0072*/ 	.short	0x0018
        /*0074*/ 	.byte	0x00, 0xf0, 0x11, 0x00


	//----- nvinfo : EIATTR_KPARAM_INFO
	.align		4
.L_63:
        /*0078*/ 	.byte	0x04, 0x17
        /*007a*/ 	.short	(.L_65 - .L_64)
.L_64:
        /*007c*/ 	.word	0x00000000
        /*0080*/ 	.short	0x0003
        /*0082*/ 	.short	0x0014
        /*0084*/ 	.byte	0x00, 0xf0, 0x11, 0x00


	//----- nvinfo : EIATTR_KPARAM_INFO
	.align		4
.L_65:
        /*0088*/ 	.byte	0x04, 0x17
        /*008a*/ 	.short	(.L_67 - .L_66)
.L_66:
        /*008c*/ 	.word	0x00000000
        /*0090*/ 	.short	0x0002
        /*0092*/ 	.short	0x0010
        /*0094*/ 	.byte	0x00, 0xf0, 0x11, 0x00


	//----- nvinfo : EIATTR_KPARAM_INFO
	.align		4
.L_67:
        /*0098*/ 	.byte	0x04, 0x17
        /*009a*/ 	.short	(.L_69 - .L_68)
.L_68:
        /*009c*/ 	.word	0x00000000
        /*00a0*/ 	.short	0x0001
        /*00a2*/ 	.short	0x0008
        /*00a4*/ 	.byte	0x00, 0xf5, 0x21, 0x00


	//----- nvinfo : EIATTR_KPARAM_INFO
	.align		4
.L_69:
        /*00a8*/ 	.byte	0x04, 0x17
        /*00aa*/ 	.short	(.L_71 - .L_70)
.L_70:
        /*00ac*/ 	.word	0x00000000
        /*00b0*/ 	.short	0x0000
        /*00b2*/ 	.short	0x0000
        /*00b4*/ 	.byte	0x00, 0xf5, 0x21, 0x00


	//----- nvinfo : EIATTR_SPARSE_MMA_MASK
	.align		4
.L_71:
        /*00b8*/ 	.byte	0x03, 0x50
        /*00ba*/ 	.short	0x0000


	//----- nvinfo : EIATTR_MAXREG_COUNT
	.align		4
        /*00bc*/ 	.byte	0x03, 0x1b
        /*00be*/ 	.short	0x00ff


	//----- nvinfo : EIATTR_MERCURY_ISA_VERSION
	.align		4
        /*00c0*/ 	.byte	0x03, 0x5f
        /*00c2*/ 	.short	0x0101


	//----- nvinfo : EIATTR_VRC_CTA_INIT_COUNT
	.align		4
        /*00c4*/ 	.byte	0x02, 0x4a
	.zero		1
	.zero		1


	//----- nvinfo : EIATTR_EXIT_INSTR_OFFSETS
	.align		4
        /*00c8*/ 	.byte	0x04, 0x1c
        /*00ca*/ 	.short	(.L_73 - .L_72)


	//   ....[0]....
.L_72:
        /*00cc*/ 	.word	0x000000c0


	//   ....[1]....
        /*00d0*/ 	.word	0x00000970


	//----- nvinfo : EIATTR_CRS_STACK_SIZE
	.align		4
.L_73:
        /*00d4*/ 	.byte	0x04, 0x1e
        /*00d6*/ 	.short	(.L_75 - .L_74)
.L_74:
        /*00d8*/ 	.word	0x00000000


	//----- nvinfo : EIATTR_CBANK_PARAM_SIZE
	.align		4
.L_75:
        /*00dc*/ 	.byte	0x03, 0x19
        /*00de*/ 	.short	0x0034


	//----- nvinfo : EIATTR_PARAM_CBANK
	.align		4
        /*00e0*/ 	.byte	0x04, 0x0a
        /*00e2*/ 	.short	(.L_77 - .L_76)
	.align		4
.L_76:
        /*00e4*/ 	.word	index@(.nv.constant0._ZN6oscean13interpolation3gpu4cuda27bilinearInterpolationKernelEPKfPfiiiifffff)
        /*00e8*/ 	.short	0x0380
        /*00ea*/ 	.short	0x0034


	//----- nvinfo : EIATTR_SW_WAR
	.align		4
.L_77:
        /*00ec*/ 	.byte	0x04, 0x36
        /*00ee*/ 	.short	(.L_79 - .L_78)
.L_78:
        /*00f0*/ 	.word	0x00000008
.L_79:


//--------------------- .nv.callgraph             --------------------------
	.section	.nv.callgraph,"",@"SHT_CUDA_CALLGRAPH"
	.align	4
	.sectionentsize	8
	.align		4
        /*0000*/ 	.word	0x00000000
	.align		4
        /*0004*/ 	.word	0xffffffff
	.align		4
        /*0008*/ 	.word	0x00000000
	.align		4
        /*000c*/ 	.word	0xfffffffe
	.align		4
        /*0010*/ 	.word	0x00000000
	.align		4
        /*0014*/ 	.word	0xfffffffd
	.align		4
        /*0018*/ 	.word	0x00000000
	.align		4
        /*001c*/ 	.word	0xfffffffc


//--------------------- .text._ZN6oscean13interpolation3gpu4cuda36bilinearInterpolationOptimizedKernelEPKfPfiiiifffff --------------------------
	.section	.text._ZN6oscean13interpolation3gpu4cuda36bilinearInterpolationOptimizedKernelEPKfPfiiiifffff,"ax",@progbits
	.align	128
        .global         _ZN6oscean13interpolation3gpu4cuda36bilinearInterpolationOptimizedKernelEPKfPfiiiifffff
        .type           _ZN6oscean13interpolation3gpu4cuda36bilinearInterpolationOptimizedKernelEPKfPfiiiifffff,@function
        .size           _ZN6oscean13interpolation3gpu4cuda36bilinearInterpolationOptimizedKernelEPKfPfiiiifffff,(.L_x_65 - _ZN6oscean13interpolation3gpu4cuda36bilinearInterpolationOptimizedKernelEPKfPfiiiifffff)
        .other          _ZN6oscean13interpolation3gpu4cuda36bilinearInterpolationOptimizedKernelEPKfPfiiiifffff,@"STO_CUDA_ENTRY STV_DEFAULT"
_ZN6oscean13interpolation3gpu4cuda36bilinearInterpolationOptimizedKernelEPKfPfiiiifffff:
.text._ZN6oscean13interpolation3gpu4cuda36bilinearInterpolationOptimizedKernelEPKfPfiiiifffff:
[----:B------:R-:W-:Y:S01]  /*0000*/  LDC R1, c[0x0][0x37c] ;  /* 0x0000df00ff017b82 */ /* 0x000fe20000000800 */
[----:B------:R-:W0:Y:S07]  /*0010*/  LDCU UR4, c[0x0][0x398] ;  /* 0x00007300ff0477ac */ /* 0x000e2e0008000800 */
[----:B------:R-:W1:Y:S01]  /*0020*/  S2UR UR5, SR_CTAID.X ;  /* 0x00000000000579c3 */ /* 0x000e620000002500 */
[----:B------:R-:W2:Y:S01]  /*0030*/  S2R R5, SR_TID.X ;  /* 0x0000000000057919 */ /* 0x000ea20000002100 */
[----:B------:R-:W1:Y:S01]  /*0040*/  LDCU UR7, c[0x0][0x360] ;  /* 0x00006c00ff0777ac */ /* 0x000e620008000800 */
[----:B------:R-:W3:Y:S01]  /*0050*/  S2R R6, SR_TID.Y ;  /* 0x0000000000067919 */ /* 0x000ee20000002200 */
[----:B------:R-:W4:Y:S04]  /*0060*/  LDCU UR8, c[0x0][0x364] ;  /* 0x00006c80ff0877ac */ /* 0x000f280008000800 */
[----:B------:R-:W5:Y:S01]  /*0070*/  LDC.64 R8, c[0x0][0x3a0] ;  /* 0x0000e800ff087b82 */ /* 0x000f620000000a00 */
[----:B------:R-:W4:Y:S07]  /*0080*/  LDCU UR9, c[0x0][0x3b0] ;  /* 0x00007600ff0977ac */ /* 0x000f2e0008000800 */
[----:B------:R-:W2:Y:S01]  /*0090*/  S2UR UR6, SR_CTAID.Y ;  /* 0x00000000000679c3 */ /* 0x000ea20000002600 */
[----:B0-----:R-:W-:-:S06]  /*00a0*/  UIADD3 UR4, UPT, UPT, UR4, -0x1, URZ ;  /* 0xffffffff04047890 */ /* 0x001fcc000fffe0ff */
[----:B------:R-:W-:Y:S01]  /*00b0*/  I2FP.F32.S32 R4, UR4 ;  /* 0x0000000400047c45 */ /* 0x000fe20008201400 */
[----:B-1----:R-:W-:-:S03]  /*00c0*/  UIMAD UR4, UR5, UR7, URZ ;  /* 0x00000007050472a4 */ /* 0x002fc6000f8e02ff */
[----:B------:R-:W0:Y:S03]  /*00d0*/  MUFU.RCP R3, R4 ;  /* 0x0000000400037308 */ /* 0x000e260000001000 */
[----:B------:R-:W-:Y:S01]  /*00e0*/  I2FP.F32.U32 R0, UR4 ;  /* 0x0000000400007c45 */ /* 0x000fe20008201000 */
[----:B-----5:R-:W-:Y:S01]  /*00f0*/  FADD R7, R9, -R8 ;  /* 0x8000000809077221 */ /* 0x020fe20000000000 */
[----:B----4-:R-:W-:Y:S01]  /*0100*/  MOV R8, UR9 ;  /* 0x0000000900087c02 */ /* 0x010fe20008000f00 */
[----:B--2---:R-:W-:Y:S01]  /*0110*/  UIMAD UR5, UR6, UR8, URZ ;  /* 0x00000008060572a4 */ /* 0x004fe2000f8e02ff */
[----:B0-----:R-:W-:-:S05]  /*0120*/  FFMA R2, -R4, R3, 1 ;  /* 0x3f80000004027423 */ /* 0x001fca0000000103 */
[----:B---3--:R-:W-:Y:S02]  /*0130*/  VIADD R10, R6, UR5 ;  /* 0x00000005060a7c36 */ /* 0x008fe40008000000 */
[----:B------:R-:W-:Y:S01]  /*0140*/  FFMA R2, R3, R2, R3 ;  /* 0x0000000203027223 */ /* 0x000fe20000000003 */
[----:B------:R-:W-:-:S04]  /*0150*/  FMUL R3, R7, R0 ;  /* 0x0000000007037220 */ /* 0x000fc80000400000 */
[----:B------:R-:W0:Y:S01]  /*0160*/  FCHK P0, R3, R4 ;  /* 0x0000000403007302 */ /* 0x000e220000000000 */
[----:B------:R-:W-:-:S04]  /*0170*/  FFMA R9, R3, R2, RZ ;  /* 0x0000000203097223 */ /* 0x000fc800000000ff */
[----:B------:R-:W-:-:S04]  /*0180*/  FFMA R0, -R4, R9, R3 ;  /* 0x0000000904007223 */ /* 0x000fc80000000103 */
[----:B------:R-:W-:Y:S01]  /*0190*/  FFMA R12, R2, R0, R9 ;  /* 0x00000000020c7223 */ /* 0x000fe20000000009 */
[----:B------:R-:W-:Y:S01]  /*01a0*/  IADD3 R9, PT, PT, R5, UR4, RZ ;  /* 0x0000000405097c10 */ /* 0x000fe2000fffe0ff */
[----:B0-----:R-:W-:Y:S06]  /*01b0*/  @!P0 BRA `(.L_x_0) ;  /* 0x0000000000108947 */ /* 0x001fec0003800000 */
[----:B------:R-:W-:Y:S02]  /*01c0*/  MOV R0, R4 ;  /* 0x0000000400007202 */ /* 0x000fe40000000f00 */
[----:B------:R-:W-:-:S07]  /*01d0*/  MOV R2, 0x1f0 ;  /* 0x000001f000027802 */ /* 0x000fce0000000f00 */
[----:B------:R-:W-:Y:S05]  /*01e0*/  CALL.REL.NOINC `($__internal_0_$__cuda_sm3x_div_rn_noftz_f32_slowpath) ;  /* 0x0000001000b47944 */ /* 0x000fea0003c00000 */
[----:B------:R-:W-:-:S07]  /*01f0*/  MOV R12, R0 ;  /* 0x00000000000c7202 */ /* 0x000fce0000000f00 */
.L_x_0:
[----:B------:R-:W0:Y:S01]  /*0200*/  MUFU.RCP R11, R4 ;  /* 0x00000004000b7308 */ /* 0x000e220000001000 */
[----:B------:R-:W-:Y:S01]  /*0210*/  UIADD3 UR4, UPT, UPT, UR4, -0x1, UR7 ;  /* 0xffffffff04047890 */ /* 0x000fe2000fffe007 */
[----:B------:R-:W1:Y:S05]  /*0220*/  LDCU UR6, c[0x0][0x3a0] ;  /* 0x00007400ff0677ac */ /* 0x000e6a0008000800 */
[----:B------:R-:W-:-:S05]  /*0230*/  I2FP.F32.U32 R0, UR4 ;  /* 0x0000000400007c45 */ /* 0x000fca0008201000 */
[----:B------:R-:W-:-:S04]  /*0240*/  FMUL R3, R7, R0 ;  /* 0x0000000007037220 */ /* 0x000fc80000400000 */
[----:B------:R-:W2:Y:S01]  /*0250*/  FCHK P0, R3, R4 ;  /* 0x0000000403007302 */ /* 0x000ea20000000000 */
[----:B0-----:R-:W-:-:S04]  /*0260*/  FFMA R2, -R4, R11, 1 ;  /* 0x3f80000004027423 */ /* 0x001fc8000000010b */
[----:B------:R-:W-:Y:S01]  /*0270*/  FFMA R0, R11, R2, R11 ;  /* 0x000000020b007223 */ /* 0x000fe2000000000b */
[----:B-1----:R-:W-:-:S03]  /*0280*/  FADD R12, R12, UR6 ;  /* 0x000000060c0c7e21 */ /* 0x002fc60008000000 */
[----:B------:R-:W-:-:S04]  /*0290*/  FFMA R11, R0, R3, RZ ;  /* 0x00000003000b7223 */ /* 0x000fc800000000ff */
[----:B------:R-:W-:-:S04]  /*02a0*/  FFMA R2, -R4, R11, R3 ;  /* 0x0000000b04027223 */ /* 0x000fc80000000103 */
[----:B------:R-:W-:Y:S01]  /*02b0*/  FFMA R13, R0, R2, R11 ;  /* 0x00000002000d7223 */ /* 0x000fe2000000000b */
[----:B--2---:R-:W-:Y:S06]  /*02c0*/  @!P0 BRA `(.L_x_1) ;  /* 0x0000000000108947 */ /* 0x004fec0003800000 */
[----:B------:R-:W-:Y:S01]  /*02d0*/  IMAD.MOV.U32 R0, RZ, RZ, R4 ;  /* 0x000000ffff007224 */ /* 0x000fe200078e0004 */
[----:B------:R-:W-:-:S07]  /*02e0*/  MOV R2, 0x300 ;  /* 0x0000030000027802 */ /* 0x000fce0000000f00 */
[----:B------:R-:W-:Y:S05]  /*02f0*/  CALL.REL.NOINC `($__internal_0_$__cuda_sm3x_div_rn_noftz_f32_slowpath) ;  /* 0x0000001000707944 */ /* 0x000fea0003c00000 */
[----:B------:R-:W-:-:S07]  /*0300*/  MOV R13, R0 ;  /* 0x00000000000d7202 */ /* 0x000fce0000000f00 */
.L_x_1:
[----:B------:R-:W0:Y:S01]  /*0310*/  LDCU UR4, c[0x0][0x39c] ;  /* 0x00007380ff0477ac */ /* 0x000e220008000800 */
[----:B------:R-:W1:Y:S01]  /*0320*/  LDC.64 R14, c[0x0][0x3a8] ;  /* 0x0000ea00ff0e7b82 */ /* 0x000e620000000a00 */
[----:B------:R-:W-:Y:S01]  /*0330*/  I2FP.F32.U32 R0, UR5 ;  /* 0x0000000500007c45 */ /* 0x000fe20008201000 */
[----:B------:R-:W2:Y:S01]  /*0340*/  LDCU UR6, c[0x0][0x3a0] ;  /* 0x00007400ff0677ac */ /* 0x000ea20008000800 */
[----:B0-----:R-:W-:Y:S01]  /*0350*/  UIADD3 UR4, UPT, UPT, UR4, -0x1, URZ ;  /* 0xffffffff04047890 */ /* 0x001fe2000fffe0ff */
[----:B--2---:R-:W-:-:S05]  /*0360*/  FADD R13, R13, UR6 ;  /* 0x000000060d0d7e21 */ /* 0x004fca0008000000 */
[----:B------:R-:W-:Y:S01]  /*0370*/  I2FP.F32.S32 R17, UR4 ;  /* 0x0000000400117c45 */ /* 0x000fe20008201400 */
[----:B-1----:R-:W-:-:S03]  /*0380*/  FADD R11, R15, -R14 ;  /* 0x8000000e0f0b7221 */ /* 0x002fc60000000000 */
[----:B------:R-:W0:Y:S01]  /*0390*/  MUFU.RCP R2, R17 ;  /* 0x0000001100027308 */ /* 0x000e220000001000 */
[----:B------:R-:W-:-:S07]  /*03a0*/  FMUL R3, R11, R0 ;  /* 0x000000000b037220 */ /* 0x000fce0000400000 */
[----:B------:R-:W1:Y:S01]  /*03b0*/  FCHK P0, R3, R17 ;  /* 0x0000001103007302 */ /* 0x000e620000000000 */
[----:B0-----:R-:W-:-:S04]  /*03c0*/  FFMA R15, -R17, R2, 1 ;  /* 0x3f800000110f7423 */ /* 0x001fc80000000102 */
[----:B------:R-:W-:-:S04]  /*03d0*/  FFMA R2, R2, R15, R2 ;  /* 0x0000000f02027223 */ /* 0x000fc80000000002 */
[----:B------:R-:W-:-:S04]  /*03e0*/  FFMA R15, R3, R2, RZ ;  /* 0x00000002030f7223 */ /* 0x000fc800000000ff */
[----:B------:R-:W-:-:S04]  /*03f0*/  FFMA R0, -R17, R15, R3 ;  /* 0x0000000f11007223 */ /* 0x000fc80000000103 */
[----:B------:R-:W-:Y:S01]  /*0400*/  FFMA R14, R2, R0, R15 ;  /* 0x00000000020e7223 */ /* 0x000fe2000000000f */
[----:B-1----:R-:W-:Y:S06]  /*0410*/  @!P0 BRA `(.L_x_2) ;  /* 0x0000000000108947 */ /* 0x002fec0003800000 */
[----:B------:R-:W-:Y:S02]  /*0420*/  MOV R0, R17 ;  /* 0x0000001100007202 */ /* 0x000fe40000000f00 */
[----:B------:R-:W-:-:S07]  /*0430*/  MOV R2, 0x450 ;  /* 0x0000045000027802 */ /* 0x000fce0000000f00 */
[----:B------:R-:W-:Y:S05]  /*0440*/  CALL.REL.NOINC `($__internal_0_$__cuda_sm3x_div_rn_noftz_f32_slowpath) ;  /* 0x00000010001c7944 */ /* 0x000fea0003c00000 */
[----:B------:R-:W-:-:S07]  /*0450*/  IMAD.MOV.U32 R14, RZ, RZ, R0 ;  /* 0x000000ffff0e7224 */ /* 0x000fce00078e0000 */
.L_x_2:
        /* <DEDUP_REMOVED lines=13> */
[----:B------:R-:W-:Y:S02]  /*0530*/  MOV R0, R17 ;  /* 0x0000001100007202 */ /* 0x000fe40000000f00 */
[----:B------:R-:W-:-:S07]  /*0540*/  MOV R2, 0x560 ;  /* 0x0000056000027802 */ /* 0x000fce0000000f00 */
[----:B------:R-:W-:Y:S05]  /*0550*/  CALL.REL.NOINC `($__internal_0_$__cuda_sm3x_div_rn_noftz_f32_slowpath) ;  /* 0x0000000c00d87944 */ /* 0x000fea0003c00000 */
.L_x_3:
[----:B------:R-:W0:Y:S01]  /*0560*/  LDCU UR6, c[0x0][0x3a0] ;  /* 0x00007400ff0677ac */ /* 0x000e220008000800 */
[----:B------:R-:W1:Y:S01]  /*0570*/  MUFU.RCP R2, R7 ;  /* 0x0000000700027308 */ /* 0x000e620000001000 */
[----:B------:R-:W-:Y:S01]  /*0580*/  BSSY.RECONVERGENT B0, `(.L_x_4) ;  /* 0x000000f000007945 */ /* 0x000fe20003800200 */
[----:B------:R-:W2:Y:S01]  /*0590*/  LDCU UR5, c[0x0][0x3a8] ;  /* 0x00007500ff0577ac */ /* 0x000ea20008000800 */
[----:B0-----:R-:W-:Y:S01]  /*05a0*/  FADD R3, R12, -UR6 ;  /* 0x800000060c037e21 */ /* 0x001fe20008000000 */
[----:B-1----:R-:W-:-:S04]  /*05b0*/  FFMA R15, -R7, R2, 1 ;  /* 0x3f800000070f7423 */ /* 0x002fc80000000102 */
[----:B------:R-:W0:Y:S01]  /*05c0*/  FCHK P0, R3, R7 ;  /* 0x0000000703007302 */ /* 0x000e220000000000 */
[----:B------:R-:W-:Y:S01]  /*05d0*/  FFMA R2, R2, R15, R2 ;  /* 0x0000000f02027223 */ /* 0x000fe20000000002 */
[----:B--2---:R-:W-:-:S03]  /*05e0*/  FADD R17, R0, UR5 ;  /* 0x0000000500117e21 */ /* 0x004fc60008000000 */
[----:B------:R-:W-:-:S04]  /*05f0*/  FFMA R15, R3, R2, RZ ;  /* 0x00000002030f7223 */ /* 0x000fc800000000ff */
[----:B------:R-:W-:-:S04]  /*0600*/  FFMA R12, -R7, R15, R3 ;  /* 0x0000000f070c7223 */ /* 0x000fc80000000103 */
[----:B------:R-:W-:Y:S01]  /*0610*/  FFMA R15, R2, R12, R15 ;  /* 0x0000000c020f7223 */ /* 0x000fe2000000000f */
[----:B0-----:R-:W-:Y:S06]  /*0620*/  @!P0 BRA `(.L_x_5) ;  /* 0x0000000000108947 */ /* 0x001fec0003800000 */
[----:B------:R-:W-:Y:S02]  /*0630*/  MOV R0, R7 ;  /* 0x0000000700007202 */ /* 0x000fe40000000f00 */
[----:B------:R-:W-:-:S07]  /*0640*/  MOV R2, 0x660 ;  /* 0x0000066000027802 */ /* 0x000fce0000000f00 */
[----:B------:R-:W-:Y:S05]  /*0650*/  CALL.REL.NOINC `($__internal_0_$__cuda_sm3x_div_rn_noftz_f32_slowpath) ;  /* 0x0000000c00987944 */ /* 0x000fea0003c00000 */
[----:B------:R-:W-:-:S07]  /*0660*/  IMAD.MOV.U32 R15, RZ, RZ, R0 ;  /* 0x000000ffff0f7224 */ /* 0x000fce00078e0000 */
.L_x_5:
[----:B------:R-:W-:Y:S05]  /*0670*/  BSYNC.RECONVERGENT B0 ;  /* 0x0000000000007941 */ /* 0x000fea0003800200 */
.L_x_4:
[----:B------:R-:W0:Y:S01]  /*0680*/  LDC R18, c[0x0][0x390] ;  /* 0x0000e400ff127b82 */ /* 0x000e220000000800 */
[----:B------:R-:W1:Y:S01]  /*0690*/  LDCU UR5, c[0x0][0x3a0] ;  /* 0x00007400ff0577ac */ /* 0x000e620008000800 */
[----:B------:R-:W2:Y:S01]  /*06a0*/  MUFU.RCP R0, R7 ;  /* 0x0000000700007308 */ /* 0x000ea20000001000 */
[----:B------:R-:W-:Y:S01]  /*06b0*/  BSSY.RECONVERGENT B0, `(.L_x_6) ;  /* 0x0000013000007945 */ /* 0x000fe20003800200 */
[----:B-1----:R-:W-:Y:S01]  /*06c0*/  FADD R16, R13, -UR5 ;  /* 0x800000050d107e21 */ /* 0x002fe20008000000 */
[----:B--2---:R-:W-:-:S05]  /*06d0*/  FFMA R3, -R7, R0, 1 ;  /* 0x3f80000007037423 */ /* 0x004fca0000000100 */
[----:B------:R-:W-:Y:S01]  /*06e0*/  FCHK P0, R16, R7 ;  /* 0x0000000710007302 */ /* 0x000fe20000000000 */
[----:B0-----:R-:W-:Y:S01]  /*06f0*/  IADD3 R18, PT, PT, R18, -0x1, RZ ;  /* 0xffffffff12127810 */ /* 0x001fe20007ffe0ff */
[----:B------:R-:W-:-:S03]  /*0700*/  FFMA R0, R0, R3, R0 ;  /* 0x0000000300007223 */ /* 0x000fc60000000000 */
[----:B------:R-:W-:Y:S01]  /*0710*/  I2FP.F32.S32 R12, R18 ;  /* 0x00000012000c7245 */ /* 0x000fe20000201400 */
[----:B------:R-:W-:-:S04]  /*0720*/  FFMA R2, R0, R16, RZ ;  /* 0x0000001000027223 */ /* 0x000fc800000000ff */
[----:B------:R-:W-:Y:S01]  /*0730*/  FMUL R15, R12, R15 ;  /* 0x0000000f0c0f7220 */ /* 0x000fe20000400000 */
[----:B------:R-:W-:-:S04]  /*0740*/  FFMA R3, -R7, R2, R16 ;  /* 0x0000000207037223 */ /* 0x000fc80000000110 */
[----:B------:R-:W-:Y:S01]  /*0750*/  FFMA R3, R0, R3, R2 ;  /* 0x0000000300037223 */ /* 0x000fe20000000002 */
[----:B------:R-:W0:Y:S02]  /*0760*/  F2I.TRUNC.NTZ R15, R15 ;  /* 0x0000000f000f7305 */ /* 0x000e24000020f100 */
[----:B0-----:R-:W-:Y:S01]  /*0770*/  VIMNMX R13, PT, PT, RZ, R15, !PT ;  /* 0x0000000fff0d7248 */ /* 0x001fe20007fe0100 */
[----:B------:R-:W-:Y:S06]  /*0780*/  @!P0 BRA `(.L_x_7) ;  /* 0x0000000000148947 */ /* 0x000fec0003800000 */
[----:B------:R-:W-:Y:S01]  /*0790*/  MOV R3, R16 ;  /* 0x0000001000037202 */ /* 0x000fe20000000f00 */
[----:B------:R-:W-:Y:S01]  /*07a0*/  IMAD.MOV.U32 R0, RZ, RZ, R7 ;  /* 0x000000ffff007224 */ /* 0x000fe200078e0007 */
[----:B------:R-:W-:-:S07]  /*07b0*/  MOV R2, 0x7d0 ;  /* 0x000007d000027802 */ /* 0x000fce0000000f00 */
[----:B------:R-:W-:Y:S05]  /*07c0*/  CALL.REL.NOINC `($__internal_0_$__cuda_sm3x_div_rn_noftz_f32_slowpath) ;  /* 0x0000000c003c7944 */ /* 0x000fea0003c00000 */
[----:B------:R-:W-:-:S07]  /*07d0*/  MOV R3, R0 ;  /* 0x0000000000037202 */ /* 0x000fce0000000f00 */
.L_x_7:
[----:B------:R-:W-:Y:S05]  /*07e0*/  BSYNC.RECONVERGENT B0 ;  /* 0x0000000000007941 */ /* 0x000fea0003800200 */
.L_x_6:
[----:B------:R-:W0:Y:S01]  /*07f0*/  LDCU UR5, c[0x0][0x3a8] ;  /* 0x00007500ff0577ac */ /* 0x000e220008000800 */
[----:B------:R-:W1:Y:S01]  /*0800*/  MUFU.RCP R2, R11 ;  /* 0x0000000b00027308 */ /* 0x000e620000001000 */
[----:B------:R-:W-:Y:S01]  /*0810*/  FMUL R0, R12, R3 ;  /* 0x000000030c007220 */ /* 0x000fe20000400000 */
[----:B------:R-:W-:Y:S06]  /*0820*/  BSSY.RECONVERGENT B0, `(.L_x_8) ;  /* 0x000000f000007945 */ /* 0x000fec0003800200 */
[----:B------:R-:W2:Y:S01]  /*0830*/  F2I.TRUNC.NTZ R15, R0 ;  /* 0x00000000000f7305 */ /* 0x000ea2000020f100 */
[----:B0-----:R-:W-:Y:S01]  /*0840*/  FADD R3, R14, -UR5 ;  /* 0x800000050e037e21 */ /* 0x001fe20008000000 */
[----:B-1----:R-:W-:-:S06]  /*0850*/  FFMA R19, -R11, R2, 1 ;  /* 0x3f8000000b137423 */ /* 0x002fcc0000000102 */
[----:B------:R-:W0:Y:S01]  /*0860*/  FCHK P0, R3, R11 ;  /* 0x0000000b03007302 */ /* 0x000e220000000000 */
[----:B------:R-:W-:Y:S01]  /*0870*/  FFMA R2, R2, R19, R2 ;  /* 0x0000001302027223 */ /* 0x000fe20000000002 */
[----:B--2---:R-:W-:-:S03]  /*0880*/  VIADDMNMX R18, R15, 0x1, R18, PT ;  /* 0x000000010f127846 */ /* 0x004fc60003800112 */
        /* <DEDUP_REMOVED lines=8> */
.L_x_9:
[----:B------:R-:W-:Y:S05]  /*0910*/  BSYNC.RECONVERGENT B0 ;  /* 0x0000000000007941 */ /* 0x000fea0003800200 */
.L_x_8:
        /* <DEDUP_REMOVED lines=22> */
.L_x_11:
[----:B------:R-:W-:Y:S05]  /*0a80*/  BSYNC.RECONVERGENT B0 ;  /* 0x0000000000007941 */ /* 0x000fea0003800200 */
.L_x_10:
[----:B------:R-:W-:Y:S01]  /*0a90*/  FMUL R3, R14, R3 ;  /* 0x000000030e037220 */ /* 0x000fe20000400000 */
[----:B------:R-:W0:Y:S01]  /*0aa0*/  LDCU.64 UR10, c[0x0][0x358] ;  /* 0x00006b00ff0a77ac */ /* 0x000e220008000a00 */
[----:B------:R-:W-:Y:S01]  /*0ab0*/  BSSY.RECONVERGENT B0, `(.L_x_12) ;  /* 0x0000029000007945 */ /* 0x000fe20003800200 */
[----:B------:R-:W-:Y:S01]  /*0ac0*/  IMAD.IADD R18, R18, 0x1, -R13 ;  /* 0x0000000112127824 */ /* 0x000fe200078e0a0d */
[----:B------:R-:W1:Y:S02]  /*0ad0*/  F2I.TRUNC.NTZ R0, R3 ;  /* 0x0000000300007305 */ /* 0x000e64000020f100 */
[----:B-1----:R-:W-:-:S04]  /*0ae0*/  VIADDMNMX R0, R0, 0x1, R19, PT ;  /* 0x0000000100007846 */ /* 0x002fc80003800113 */
[----:B------:R-:W-:-:S04]  /*0af0*/  IADD3 R19, PT, PT, -R17, R0, RZ ;  /* 0x0000000011137210 */ /* 0x000fc80007ffe1ff */
[----:B------:R-:W-:-:S13]  /*0b00*/  ISETP.GT.AND P0, PT, R6, R19, PT ;  /* 0x000000130600720c */ /* 0x000fda0003f04270 */
[----:B0-----:R-:W-:Y:S05]  /*0b10*/  @P0 BRA `(.L_x_13) ;  /* 0x0000000000880947 */ /* 0x001fea0003800000 */
.L_x_20:
[----:B------:R-:W-:Y:S01]  /*0b20*/  ISETP.GT.AND P0, PT, R5, R18, PT ;  /* 0x000000120500720c */ /* 0x000fe20003f04270 */
[----:B------:R-:W-:-:S12]  /*0b30*/  BSSY.RECONVERGENT B1, `(.L_x_14) ;  /* 0x000001d000017945 */ /* 0x000fd80003800200 */
[----:B01-34-:R-:W-:Y:S05]  /*0b40*/  @P0 BRA `(.L_x_15) ;  /* 0x00000000006c0947 */ /* 0x01bfea0003800000 */
[----:B------:R-:W0:Y:S01]  /*0b50*/  S2R R21, SR_CgaCtaId ;  /* 0x0000000000157919 */ /* 0x000e220000008800 */
[----:B------:R-:W1:Y:S01]  /*0b60*/  LDC R23, c[0x0][0x390] ;  /* 0x0000e400ff177b82 */ /* 0x000e620000000800 */
[----:B------:R-:W2:Y:S01]  /*0b70*/  LDCU UR5, c[0x0][0x394] ;  /* 0x00007280ff0577ac */ /* 0x000ea20008000800 */
[----:B------:R-:W-:Y:S02]  /*0b80*/  MOV R16, 0x400 ;  /* 0x0000040000107802 */ /* 0x000fe40000000f00 */
[----:B------:R-:W-:-:S04]  /*0b90*/  IADD3 R0, PT, PT, R17, R6, RZ ;  /* 0x0000000611007210 */ /* 0x000fc80007ffe0ff */
[----:B------:R-:W3:Y:S08]  /*0ba0*/  LDC R15, c[0x0][0x3b0] ;  /* 0x0000ec00ff0f7b82 */ /* 0x000ef00000000800 */
[----:B------:R-:W4:Y:S01]  /*0bb0*/  LDC.64 R2, c[0x0][0x380] ;  /* 0x0000e000ff027b82 */ /* 0x000f220000000a00 */
[----:B--2---:R-:W-:Y:S02]  /*0bc0*/  ISETP.GE.AND P1, PT, R0, UR5, PT ;  /* 0x0000000500007c0c */ /* 0x004fe4000bf26270 */
[----:B0-----:R-:W-:-:S02]  /*0bd0*/  LEA R21, R21, R16, 0x18 ;  /* 0x0000001015157211 */ /* 0x001fc400078ec0ff */
[----:B------:R-:W-:-:S03]  /*0be0*/  MOV R16, R5 ;  /* 0x0000000500107202 */ /* 0x000fc60000000f00 */
[----:B------:R-:W-:-:S07]  /*0bf0*/  IMAD R27, R6, 0x48, R21 ;  /* 0x00000048061b7824 */ /* 0x000fce00078e0215 */
.L_x_19:
[----:B01----:R-:W-:Y:S01]  /*0c00*/  IMAD.IADD R20, R13, 0x1, R16 ;  /* 0x000000010d147824 */ /* 0x003fe200078e0210 */
[----:B------:R-:W-:Y:S04]  /*0c10*/  BSSY.RECONVERGENT B2, `(.L_x_16) ;  /* 0x000000b000027945 */ /* 0x000fe80003800200 */
[----:B-1----:R-:W-:-:S13]  /*0c20*/  ISETP.GE.OR P0, PT, R20, R23, P1 ;  /* 0x000000171400720c */ /* 0x002fda0000f06670 */
[----:B------:R-:W-:Y:S05]  /*0c30*/  @P0 BRA `(.L_x_17) ;  /* 0x0000000000180947 */ /* 0x000fea0003800000 */
[----:B------:R-:W-:-:S04]  /*0c40*/  IMAD R21, R0, R23, R20 ;  /* 0x0000001700157224 */ /* 0x000fc800078e0214 */
[----:B----4-:R-:W-:-:S06]  /*0c50*/  IMAD.WIDE R20, R21, 0x4, R2 ;  /* 0x0000000415147825 */ /* 0x010fcc00078e0202 */
[----:B------:R-:W2:Y:S01]  /*0c60*/  LDG.E R20, desc[UR10][R20.64] ;  /* 0x0000000a14147981 */ /* 0x000ea2000c1e1900 */
[----:B------:R-:W-:-:S05]  /*0c70*/  LEA R25, R16, R27, 0x2 ;  /* 0x0000001b10197211 */ /* 0x000fca00078e10ff */
[----:B--2---:R1:W-:Y:S01]  /*0c80*/  STS [R25], R20 ;  /* 0x0000001419007388 */ /* 0x0043e20000000800 */
[----:B------:R-:W-:Y:S05]  /*0c90*/  BRA `(.L_x_18) ;  /* 0x0000000000087947 */ /* 0x000fea0003800000 */
.L_x_17:
[----:B------:R-:W-:-:S05]  /*0ca0*/  LEA R20, R16, R27, 0x2 ;  /* 0x0000001b10147211 */ /* 0x000fca00078e10ff */
[----:B---3--:R0:W-:Y:S02]  /*0cb0*/  STS [R20], R15 ;  /* 0x0000000f14007388 */ /* 0x0081e40000000800 */
.L_x_18:
[----:B------:R-:W-:Y:S05]  /*0cc0*/  BSYNC.RECONVERGENT B2 ;  /* 0x0000000000027941 */ /* 0x000fea0003800200 */
.L_x_16:
[----:B------:R-:W-:-:S05]  /*0cd0*/  VIADD R16, R16, UR7 ;  /* 0x0000000710107c36 */ /* 0x000fca0008000000 */
[----:B------:R-:W-:-:S13]  /*0ce0*/  ISETP.GT.AND P0, PT, R16, R18, PT ;  /* 0x000000121000720c */ /* 0x000fda0003f04270 */
[----:B------:R-:W-:Y:S05]  /*0cf0*/  @!P0 BRA `(.L_x_19) ;  /* 0xfffffffc00c08947 */ /* 0x000fea000383ffff */
.L_x_15:
[----:B------:R-:W-:Y:S05]  /*0d00*/  BSYNC.RECONVERGENT B1 ;  /* 0x0000000000017941 */ /* 0x000fea0003800200 */
.L_x_14:
[----:B------:R-:W-:-:S04]  /*0d10*/  IADD3 R6, PT, PT, R6, UR8, RZ ;  /* 0x0000000806067c10 */ /* 0x000fc8000fffe0ff */
[----:B------:R-:W-:-:S13]  /*0d20*/  ISETP.GT.AND P0, PT, R6, R19, PT ;  /* 0x000000130600720c */ /* 0x000fda0003f04270 */
[----:B------:R-:W-:Y:S05]  /*0d30*/  @!P0 BRA `(.L_x_20) ;  /* 0xfffffffc00788947 */ /* 0x000fea000383ffff */
.L_x_13:
[----:B------:R-:W-:Y:S05]  /*0d40*/  BSYNC.RECONVERGENT B0 ;  /* 0x0000000000007941 */ /* 0x000fea0003800200 */
.L_x_12:
[----:B------:R-:W2:Y:S01]  /*0d50*/  LDCU.64 UR12, c[0x0][0x398] ;  /* 0x00007300ff0c77ac */ /* 0x000ea20008000a00 */
[----:B------:R-:W-:Y:S01]  /*0d60*/  BAR.SYNC.DEFER_BLOCKING 0x0 ;  /* 0x0000000000007b1d */ /* 0x000fe20000010000 */
[----:B--2---:R-:W-:-:S04]  /*0d70*/  ISETP.GE.AND P0, PT, R10, UR13, PT ;  /* 0x0000000d0a007c0c */ /* 0x004fc8000bf06270 */
[----:B------:R-:W-:-:S13]  /*0d80*/  ISETP.GE.OR P0, PT, R9, UR12, P0 ;  /* 0x0000000c09007c0c */ /* 0x000fda0008706670 */
[----:B------:R-:W-:Y:S05]  /*0d90*/  @P0 EXIT ;  /* 0x000000000000094d */ /* 0x000fea0003800000 */
[----:B------:R-:W2:Y:S01]  /*0da0*/  MUFU.RCP R5, R4 ;  /* 0x0000000400057308 */ /* 0x000ea20000001000 */
[----:B------:R-:W-:Y:S01]  /*0db0*/  I2FP.F32.S32 R0, R9 ;  /* 0x0000000900007245 */ /* 0x000fe20000201400 */
[----:B------:R-:W-:Y:S04]  /*0dc0*/  BSSY.RECONVERGENT B0, `(.L_x_21) ;  /* 0x000000c000007945 */ /* 0x000fe80003800200 */
[----:B----4-:R-:W-:-:S04]  /*0dd0*/  FMUL R3, R7, R0 ;  /* 0x0000000007037220 */ /* 0x010fc80000400000 */
[----:B------:R-:W4:Y:S01]  /*0de0*/  FCHK P0, R3, R4 ;  /* 0x0000000403007302 */ /* 0x000f220000000000 */
[----:B--2---:R-:W-:-:S04]  /*0df0*/  FFMA R2, -R4, R5, 1 ;  /* 0x3f80000004027423 */ /* 0x004fc80000000105 */
[----:B------:R-:W-:-:S04]  /*0e00*/  FFMA R0, R5, R2, R5 ;  /* 0x0000000205007223 */ /* 0x000fc80000000005 */
[----:B------:R-:W-:-:S04]  /*0e10*/  FFMA R5, R0, R3, RZ ;  /* 0x0000000300057223 */ /* 0x000fc800000000ff */
[----:B------:R-:W-:-:S04]  /*0e20*/  FFMA R2, -R4, R5, R3 ;  /* 0x0000000504027223 */ /* 0x000fc80000000103 */
[----:B------:R-:W-:Y:S01]  /*0e30*/  FFMA R0, R0, R2, R5 ;  /* 0x0000000200007223 */ /* 0x000fe20000000005 */
[----:B----4-:R-:W-:Y:S06]  /*0e40*/  @!P0 BRA `(.L_x_22) ;  /* 0x00000000000c8947 */ /* 0x010fec0003800000 */
[----:B------:R-:W-:Y:S02]  /*0e50*/  MOV R0, R4 ;  /* 0x0000000400007202 */ /* 0x000fe40000000f00 */
[----:B------:R-:W-:-:S07]  /*0e60*/  MOV R2, 0xe80 ;  /* 0x00000e8000027802 */ /* 0x000fce0000000f00 */
[----:B01-3--:R-:W-:Y:S05]  /*0e70*/  CALL.REL.NOINC `($__internal_0_$__cuda_sm3x_div_rn_noftz_f32_slowpath) ;  /* 0x0000000400907944 */ /* 0x00bfea0003c00000 */
.L_x_22:
[----:B------:R-:W-:Y:S05]  /*0e80*/  BSYNC.RECONVERGENT B0 ;  /* 0x0000000000007941 */ /* 0x000fea0003800200 */
.L_x_21:
[----:B------:R-:W-:Y:S01]  /*0e90*/  I2FP.F32.U32 R6, UR4 ;  /* 0x0000000400067c45 */ /* 0x000fe20008201000 */
[----:B------:R-:W2:Y:S01]  /*0ea0*/  LDCU UR4, c[0x0][0x3a0] ;  /* 0x00007400ff0477ac */ /* 0x000ea20008000800 */
[----:B------:R-:W-:Y:S01]  /*0eb0*/  I2FP.F32.U32 R2, R10 ;  /* 0x0000000a00027245 */ /* 0x000fe20000201000 */
[----:B------:R-:W-:Y:S01]  /*0ec0*/  BSSY.RECONVERGENT B0, `(.L_x_23) ;  /* 0x000000f000007945 */ /* 0x000fe20003800200 */
[----:B------:R-:W4:Y:S03]  /*0ed0*/  MUFU.RCP R5, R6 ;  /* 0x0000000600057308 */ /* 0x000f260000001000 */
[----:B------:R-:W-:-:S05]  /*0ee0*/  FMUL R3, R11, R2 ;  /* 0x000000020b037220 */ /* 0x000fca0000400000 */
[----:B------:R-:W5:Y:S01]  /*0ef0*/  FCHK P0, R3, R6 ;  /* 0x0000000603007302 */ /* 0x000f620000000000 */
[----:B----4-:R-:W-:-:S04]  /*0f00*/  FFMA R4, -R6, R5, 1 ;  /* 0x3f80000006047423 */ /* 0x010fc80000000105 */
[----:B------:R-:W-:Y:S01]  /*0f10*/  FFMA R2, R5, R4, R5 ;  /* 0x0000000405027223 */ /* 0x000fe20000000005 */
[----:B--2---:R-:W-:-:S03]  /*0f20*/  FADD R4, R0, UR4 ;  /* 0x0000000400047e21 */ /* 0x004fc60008000000 */
[----:B------:R-:W-:-:S04]  /*0f30*/  FFMA R5, R3, R2, RZ ;  /* 0x0000000203057223 */ /* 0x000fc800000000ff */
[----:B0--3--:R-:W-:-:S04]  /*0f40*/  FFMA R15, -R6, R5, R3 ;  /* 0x00000005060f7223 */ /* 0x009fc80000000103 */
[----:B------:R-:W-:Y:S01]  /*0f50*/  FFMA R2, R2, R15, R5 ;  /* 0x0000000f02027223 */ /* 0x000fe20000000005 */
[----:B-----5:R-:W-:Y:S06]  /*0f60*/  @!P0 BRA `(.L_x_24) ;  /* 0x0000000000108947 */ /* 0x020fec0003800000 */
[----:B------:R-:W-:Y:S01]  /*0f70*/  IMAD.MOV.U32 R0, RZ, RZ, R6 ;  /* 0x000000ffff007224 */ /* 0x000fe200078e0006 */
[----:B------:R-:W-:-:S07]  /*0f80*/  MOV R2, 0xfa0 ;  /* 0x00000fa000027802 */ /* 0x000fce0000000f00 */
[----:B-1----:R-:W-:Y:S05]  /*0f90*/  CALL.REL.NOINC `($__internal_0_$__cuda_sm3x_div_rn_noftz_f32_slowpath) ;  /* 0x0000000400487944 */ /* 0x002fea0003c00000 */
[----:B------:R-:W-:-:S07]  /*0fa0*/  MOV R2, R0 ;  /* 0x0000000000027202 */ /* 0x000fce0000000f00 */
.L_x_24:
[----:B------:R-:W-:Y:S05]  /*0fb0*/  BSYNC.RECONVERGENT B0 ;  /* 0x0000000000007941 */ /* 0x000fea0003800200 */
.L_x_23:
[----:B------:R-:W0:Y:S01]  /*0fc0*/  LDCU UR5, c[0x0][0x3a0] ;  /* 0x00007400ff0577ac */ /* 0x000e220008000800 */
[----:B------:R-:W2:Y:S01]  /*0fd0*/  MUFU.RCP R0, R7 ;  /* 0x0000000700007308 */ /* 0x000ea20000001000 */
[----:B------:R-:W-:Y:S01]  /*0fe0*/  BSSY.RECONVERGENT B0, `(.L_x_25) ;  /* 0x0000010000007945 */ /* 0x000fe20003800200 */
[----:B------:R-:W3:Y:S01]  /*0ff0*/  LDCU UR4, c[0x0][0x3a8] ;  /* 0x00007500ff0477ac */ /* 0x000ee20008000800 */
[----:B0-----:R-:W-:Y:S01]  /*1000*/  FADD R16, R4, -UR5 ;  /* 0x8000000504107e21 */ /* 0x001fe20008000000 */
[----:B--2---:R-:W-:-:S04]  /*1010*/  FFMA R3, -R7, R0, 1 ;  /* 0x3f80000007037423 */ /* 0x004fc80000000100 */
[----:B------:R-:W0:Y:S01]  /*1020*/  FCHK P0, R16, R7 ;  /* 0x0000000710007302 */ /* 0x000e220000000000 */
[----:B------:R-:W-:Y:S01]  /*1030*/  FFMA R0, R0, R3, R0 ;  /* 0x0000000300007223 */ /* 0x000fe20000000000 */
[----:B---3--:R-:W-:-:S03]  /*1040*/  FADD R4, R2, UR4 ;  /* 0x0000000402047e21 */ /* 0x008fc60008000000 */
[----:B------:R-:W-:-:S04]  /*1050*/  FFMA R3, R0, R16, RZ ;  /* 0x0000001000037223 */ /* 0x000fc800000000ff */
[----:B------:R-:W-:-:S04]  /*1060*/  FFMA R6, -R7, R3, R16 ;  /* 0x0000000307067223 */ /* 0x000fc80000000110 */
[----:B------:R-:W-:Y:S01]  /*1070*/  FFMA R3, R0, R6, R3 ;  /* 0x0000000600037223 */ /* 0x000fe20000000003 */
[----:B0-----:R-:W-:Y:S06]  /*1080*/  @!P0 BRA `(.L_x_26) ;  /* 0x0000000000148947 */ /* 0x001fec0003800000 */
[----:B------:R-:W-:Y:S01]  /*1090*/  MOV R3, R16 ;  /* 0x0000001000037202 */ /* 0x000fe20000000f00 */
[----:B------:R-:W-:Y:S01]  /*10a0*/  IMAD.MOV.U32 R0, RZ, RZ, R7 ;  /* 0x000000ffff007224 */ /* 0x000fe200078e0007 */
[----:B------:R-:W-:-:S07]  /*10b0*/  MOV R2, 0x10d0 ;  /* 0x000010d000027802 */ /* 0x000fce0000000f00 */
[----:B-1----:R-:W-:Y:S05]  /*10c0*/  CALL.REL.NOINC `($__internal_0_$__cuda_sm3x_div_rn_noftz_f32_slowpath) ;  /* 0x0000000000fc7944 */ /* 0x002fea0003c00000 */
[----:B------:R-:W-:-:S07]  /*10d0*/  MOV R3, R0 ;  /* 0x0000000000037202 */ /* 0x000fce0000000f00 */
.L_x_26:
[----:B------:R-:W-:Y:S05]  /*10e0*/  BSYNC.RECONVERGENT B0 ;  /* 0x0000000000007941 */ /* 0x000fea0003800200 */
.L_x_25:
[----:B------:R-:W0:Y:S01]  /*10f0*/  LDCU UR4, c[0x0][0x3a8] ;  /* 0x00007500ff0477ac */ /* 0x000e220008000800 */
[----:B------:R-:W2:Y:S01]  /*1100*/  MUFU.RCP R0, R11 ;  /* 0x0000000b00007308 */ /* 0x000ea20000001000 */
[----:B------:R-:W-:Y:S01]  /*1110*/  BSSY.RECONVERGENT B0, `(.L_x_27) ;  /* 0x000000f000007945 */ /* 0x000fe20003800200 */
[----:B------:R-:W-:Y:S01]  /*1120*/  FMUL R12, R12, R3 ;  /* 0x000000030c0c7220 */ /* 0x000fe20000400000 */
[----:B0-----:R-:W-:Y:S01]  /*1130*/  FADD R4, R4, -UR4 ;  /* 0x8000000404047e21 */ /* 0x001fe20008000000 */
[----:B--2---:R-:W-:-:S04]  /*1140*/  FFMA R5, -R11, R0, 1 ;  /* 0x3f8000000b057423 */ /* 0x004fc80000000100 */
[----:B------:R-:W0:Y:S01]  /*1150*/  FCHK P0, R4, R11 ;  /* 0x0000000b04007302 */ /* 0x000e220000000000 */
[----:B------:R-:W-:-:S04]  /*1160*/  FFMA R0, R0, R5, R0 ;  /* 0x0000000500007223 */ /* 0x000fc80000000000 */
        /* <DEDUP_REMOVED lines=9> */
.L_x_28:
[----:B------:R-:W-:Y:S05]  /*1200*/  BSYNC.RECONVERGENT B0 ;  /* 0x0000000000007941 */ /* 0x000fea0003800200 */
.L_x_27:
[----:B------:R-:W-:Y:S01]  /*1210*/  I2FP.F32.U32 R13, R13 ;  /* 0x0000000d000d7245 */ /* 0x000fe20000201000 */
[----:B------:R-:W0:Y:S01]  /*1220*/  LDC.64 R2, c[0x0][0x388] ;  /* 0x0000e200ff027b82 */ /* 0x000e220000000a00 */
[----:B------:R-:W-:Y:S01]  /*1230*/  I2FP.F32.U32 R17, R17 ;  /* 0x0000001100117245 */ /* 0x000fe20000201000 */
[----:B------:R-:W-:Y:S01]  /*1240*/  BSSY.RECONVERGENT B0, `(.L_x_29) ;  /* 0x0000022000007945 */ /* 0x000fe20003800200 */
[----:B------:R-:W-:Y:S01]  /*1250*/  I2FP.F32.S32 R18, R18 ;  /* 0x0000001200127245 */ /* 0x000fe20000201400 */
[----:B------:R-:W-:Y:S01]  /*1260*/  FADD R13, R12, -R13 ;  /* 0x8000000d0c0d7221 */ /* 0x000fe20000000000 */
[----:B------:R-:W-:Y:S01]  /*1270*/  I2FP.F32.S32 R19, R19 ;  /* 0x0000001300137245 */ /* 0x000fe20000201400 */
[----:B------:R-:W-:-:S03]  /*1280*/  FFMA R17, R14, R5, -R17 ;  /* 0x000000050e117223 */ /* 0x000fc60000000811 */
[----:B------:R-:W-:Y:S02]  /*1290*/  FSETP.GEU.AND P0, PT, R13, R18, PT ;  /* 0x000000120d00720b */ /* 0x000fe40003f0e000 */
[----:B------:R-:W-:Y:S02]  /*12a0*/  FSETP.GEU.AND P1, PT, R17, R19, PT ;  /* 0x000000131100720b */ /* 0x000fe40003f2e000 */
[----:B------:R-:W-:Y:S02]  /*12b0*/  FSETP.GE.AND P0, PT, R13, RZ, !P0 ;  /* 0x000000ff0d00720b */ /* 0x000fe40004706000 */
[----:B------:R-:W-:-:S04]  /*12c0*/  FSETP.GE.AND P1, PT, R17, RZ, !P1 ;  /* 0x000000ff1100720b */ /* 0x000fc80004f26000 */
[----:B------:R-:W-:-:S13]  /*12d0*/  PLOP3.LUT P0, PT, P0, P1, PT, 0x80, 0x8 ;  /* 0x000000000008781c */ /* 0x000fda0000703070 */
[----:B------:R-:W-:Y:S05]  /*12e0*/  @!P0 BRA `(.L_x_30) ;  /* 0x00000000005c8947 */ /* 0x000fea0003800000 */
[----:B------:R-:W2:Y:S01]  /*12f0*/  S2R R6, SR_CgaCtaId ;  /* 0x0000000000067919 */ /* 0x000ea20000008800 */
[----:B------:R-:W3:Y:S01]  /*1300*/  F2I.TRUNC.NTZ R4, R17 ;  /* 0x0000001100047305 */ /* 0x000ee2000020f100 */
[----:B------:R-:W-:-:S07]  /*1310*/  MOV R5, 0x400 ;  /* 0x0000040000057802 */ /* 0x000fce0000000f00 */
[----:B------:R-:W4:Y:S01]  /*1320*/  F2I.TRUNC.NTZ R0, R13 ;  /* 0x0000000d00007305 */ /* 0x000f22000020f100 */
[----:B--2---:R-:W-:-:S05]  /*1330*/  LEA R5, R6, R5, 0x18 ;  /* 0x0000000506057211 */ /* 0x004fca00078ec0ff */
[----:B---3--:R-:W-:Y:S01]  /*1340*/  IMAD R5, R4, 0x48, R5 ;  /* 0x0000004804057824 */ /* 0x008fe200078e0205 */
[----:B------:R-:W-:-:S04]  /*1350*/  I2FP.F32.S32 R4, R4 ;  /* 0x0000000400047245 */ /* 0x000fc80000201400 */
[----:B----4-:R-:W-:Y:S01]  /*1360*/  LEA R5, R0, R5, 0x2 ;  /* 0x0000000500057211 */ /* 0x010fe200078e10ff */
[----:B------:R-:W-:Y:S01]  /*1370*/  FADD R4, R17, -R4 ;  /* 0x8000000411047221 */ /* 0x000fe20000000000 */
[----:B------:R-:W-:-:S03]  /*1380*/  I2FP.F32.S32 R0, R0 ;  /* 0x0000000000007245 */ /* 0x000fc60000201400 */
[----:B------:R-:W2:Y:S01]  /*1390*/  LDS R11, [R5+0x4c] ;  /* 0x00004c00050b7984 */ /* 0x000ea20000000800 */
[----:B------:R-:W-:Y:S01]  /*13a0*/  FADD R15, -R4, 1 ;  /* 0x3f800000040f7421 */ /* 0x000fe20000000100 */
[----:B------:R-:W-:Y:S02]  /*13b0*/  FADD R0, R13, -R0 ;  /* 0x800000000d007221 */ /* 0x000fe40000000000 */
[----:B------:R-:W3:Y:S02]  /*13c0*/  LDS R7, [R5+0x4] ;  /* 0x0000040005077984 */ /* 0x000ee40000000800 */
[C---:B------:R-:W-:Y:S02]  /*13d0*/  FADD R13, -R0.reuse, 1 ;  /* 0x3f800000000d7421 */ /* 0x040fe40000000100 */
[----:B------:R-:W4:Y:S04]  /*13e0*/  LDS R8, [R5+0x48] ;  /* 0x0000480005087984 */ /* 0x000f280000000800 */
[----:B------:R-:W5:Y:S01]  /*13f0*/  LDS R6, [R5] ;  /* 0x0000000005067984 */ /* 0x000f620000000800 */
[C---:B--2---:R-:W-:Y:S01]  /*1400*/  FMUL R11, R0.reuse, R11 ;  /* 0x0000000b000b7220 */ /* 0x044fe20000400000 */
[----:B---3--:R-:W-:-:S03]  /*1410*/  FMUL R7, R0, R7 ;  /* 0x0000000700077220 */ /* 0x008fc60000400000 */
[-C--:B----4-:R-:W-:Y:S01]  /*1420*/  FFMA R11, R8, R13.reuse, R11 ;  /* 0x0000000d080b7223 */ /* 0x090fe2000000000b */
[----:B-----5:R-:W-:-:S03]  /*1430*/  FFMA R6, R6, R13, R7 ;  /* 0x0000000d06067223 */ /* 0x020fc60000000007 */
[----:B------:R-:W-:-:S04]  /*1440*/  FMUL R11, R4, R11 ;  /* 0x0000000b040b7220 */ /* 0x000fc80000400000 */
[----:B------:R-:W-:-:S07]  /*1450*/  FFMA R8, R6, R15, R11 ;  /* 0x0000000f06087223 */ /* 0x000fce000000000b */
.L_x_30:
[----:B------:R-:W-:Y:S05]  /*1460*/  BSYNC.RECONVERGENT B0 ;  /* 0x0000000000007941 */ /* 0x000fea0003800200 */
.L_x_29:
[----:B------:R-:W2:Y:S02]  /*1470*/  LDCU UR4, c[0x0][0x398] ;  /* 0x00007300ff0477ac */ /* 0x000ea40008000800 */
[----:B--2---:R-:W-:-:S04]  /*1480*/  IMAD R9, R10, UR4, R9 ;  /* 0x000000040a097c24 */ /* 0x004fc8000f8e0209 */
[----:B0-----:R-:W-:-:S05]  /*1490*/  IMAD.WIDE R2, R9, 0x4, R2 ;  /* 0x0000000409027825 */ /* 0x001fca00078e0202 */
[----:B------:R-:W-:Y:S01]  /*14a0*/  STG.E desc[UR10][R2.64], R8 ;  /* 0x0000000802007986 */ /* 0x000fe2000c10190a */
[----:B------:R-:W-:Y:S05]  /*14b0*/  EXIT ;  /* 0x000000000000794d */ /* 0x000fea0003800000 */
        .weak           $__internal_0_$__cuda_sm3x_div_rn_noftz_f32_slowpath
        .type           $__internal_0_$__cuda_sm3x_div_rn_noftz_f32_slowpath,@function
        .size           $__internal_0_$__cuda_sm3x_div_rn_noftz_f32_slowpath,(.L_x_65 - $__internal_0_$__cuda_sm3x_div_rn_noftz_f32_slowpath)
$__internal_0_$__cuda_sm3x_div_rn_noftz_f32_slowpath:
[----:B------:R-:W-:Y:S01]  /*14c0*/  SHF.R.U32.HI R15, RZ, 0x17, R0 ;  /* 0x00000017ff0f7819 */ /* 0x000fe20000011600 */
[----:B------:R-:W-:Y:S01]  /*14d0*/  BSSY.RECONVERGENT B1, `(.L_x_31) ;  /* 0x0000062000017945 */ /* 0x000fe20003800200 */
[----:B------:R-:W-:Y:S02]  /*14e0*/  SHF.R.U32.HI R20, RZ, 0x17, R3 ;  /* 0x00000017ff147819 */ /* 0x000fe40000011603 */
[----:B------:R-:W-:Y:S02]  /*14f0*/  LOP3.LUT R15, R15, 0xff, RZ, 0xc0, !PT ;  /* 0x000000ff0f0f7812 */ /* 0x000fe400078ec0ff */
[----:B------:R-:W-:-:S03]  /*1500*/  LOP3.LUT R20, R20, 0xff, RZ, 0xc0, !PT ;  /* 0x000000ff14147812 */ /* 0x000fc600078ec0ff */
[----:B------:R-:W-:Y:S01]  /*1510*/  VIADD R21, R15, 0xffffffff ;  /* 0xffffffff0f157836 */ /* 0x000fe20000000000 */
[----:B------:R-:W-:-:S04]  /*1520*/  IADD3 R22, PT, PT, R20, -0x1, RZ ;  /* 0xffffffff14167810 */ /* 0x000fc80007ffe0ff */
[----:B------:R-:W-:-:S04]  /*1530*/  ISETP.GT.U32.AND P0, PT, R21, 0xfd, PT ;  /* 0x000000fd1500780c */ /* 0x000fc80003f04070 */
[----:B------:R-:W-:-:S13]  /*1540*/  ISETP.GT.U32.OR P0, PT, R22, 0xfd, P0 ;  /* 0x000000fd1600780c */ /* 0x000fda0000704470 */
[----:B------:R-:W-:Y:S01]  /*1550*/  @!P0 MOV R16, RZ ;  /* 0x000000ff00108202 */ /* 0x000fe20000000f00 */
[----:B------:R-:W-:Y:S06]  /*1560*/  @!P0 BRA `(.L_x_32) ;  /* 0x00000000005c8947 */ /* 0x000fec0003800000 */
[----:B------:R-:W-:Y:S02]  /*1570*/  FSETP.GTU.FTZ.AND P0, PT, |R3|, +INF , PT ;  /* 0x7f8000000300780b */ /* 0x000fe40003f1c200 */
[----:B------:R-:W-:-:S04]  /*1580*/  FSETP.GTU.FTZ.AND P1, PT, |R0|, +INF , PT ;  /* 0x7f8000000000780b */ /* 0x000fc80003f3c200 */
[----:B------:R-:W-:-:S13]  /*1590*/  PLOP3.LUT P0, PT, P0, P1, PT, 0xf8, 0x8f ;  /* 0x00000000008f781c */ /* 0x000fda0000703f70 */
[----:B------:R-:W-:Y:S05]  /*15a0*/  @P0 BRA `(.L_x_33) ;  /* 0x00000004004c0947 */ /* 0x000fea0003800000 */
[----:B------:R-:W-:-:S13]  /*15b0*/  LOP3.LUT P0, RZ, R0, 0x7fffffff, R3, 0xc8, !PT ;  /* 0x7fffffff00ff7812 */ /* 0x000fda000780c803 */
[----:B------:R-:W-:Y:S05]  /*15c0*/  @!P0 BRA `(.L_x_34) ;  /* 0x00000004003c8947 */ /* 0x000fea0003800000 */
[C---:B------:R-:W-:Y:S02]  /*15d0*/  FSETP.NEU.FTZ.AND P2, PT, |R3|.reuse, +INF , PT ;  /* 0x7f8000000300780b */ /* 0x040fe40003f5d200 */
[----:B------:R-:W-:Y:S02]  /*15e0*/  FSETP.NEU.FTZ.AND P1, PT, |R0|, +INF , PT ;  /* 0x7f8000000000780b */ /* 0x000fe40003f3d200 */
[----:B------:R-:W-:-:S11]  /*15f0*/  FSETP.NEU.FTZ.AND P0, PT, |R3|, +INF , PT ;  /* 0x7f8000000300780b */ /* 0x000fd60003f1d200 */
[----:B------:R-:W-:Y:S05]  /*1600*/  @!P1 BRA !P2, `(.L_x_34) ;  /* 0x00000004002c9947 */ /* 0x000fea0005000000 */
[----:B------:R-:W-:-:S04]  /*1610*/  LOP3.LUT P2, RZ, R3, 0x7fffffff, RZ, 0xc0, !PT ;  /* 0x7fffffff03ff7812 */ /* 0x000fc8000784c0ff */
[----:B------:R-:W-:-:S13]  /*1620*/  PLOP3.LUT P1, PT, P1, P2, PT, 0x2f, 0xf2 ;  /* 0x0000000000f2781c */ /* 0x000fda0000f24577 */
[----:B------:R-:W-:Y:S05]  /*1630*/  @P1 BRA `(.L_x_35) ;  /* 0x0000000400181947 */ /* 0x000fea0003800000 */
[----:B------:R-:W-:-:S04]  /*1640*/  LOP3.LUT P1, RZ, R0, 0x7fffffff, RZ, 0xc0, !PT ;  /* 0x7fffffff00ff7812 */ /* 0x000fc8000782c0ff */
[----:B------:R-:W-:-:S13]  /*1650*/  PLOP3.LUT P0, PT, P0, P1, PT, 0x2f, 0xf2 ;  /* 0x0000000000f2781c */ /* 0x000fda0000702577 */
[----:B------:R-:W-:Y:S05]  /*1660*/  @P0 BRA `(.L_x_36) ;  /* 0x0000000400000947 */ /* 0x000fea0003800000 */
[----:B------:R-:W-:Y:S02]  /*1670*/  ISETP.GE.AND P0, PT, R22, RZ, PT ;  /* 0x000000ff1600720c */ /* 0x000fe40003f06270 */
[----:B------:R-:W-:-:S11]  /*1680*/  ISETP.GE.AND P1, PT, R21, RZ, PT ;  /* 0x000000ff1500720c */ /* 0x000fd60003f26270 */
[----:B------:R-:W-:Y:S01]  /*1690*/  @P0 IMAD.MOV.U32 R16, RZ, RZ, RZ ;  /* 0x000000ffff100224 */ /* 0x000fe200078e00ff */
[----:B------:R-:W-:Y:S01]  /*16a0*/  @!P0 MOV R16, 0xffffffc0 ;  /* 0xffffffc000108802 */ /* 0x000fe20000000f00 */
[----:B------:R-:W-:Y:S01]  /*16b0*/  @!P0 FFMA R3, R3, 1.84467440737095516160e+19, RZ ;  /* 0x5f80000003038823 */ /* 0x000fe200000000ff */
[----:B------:R-:W-:Y:S02]  /*16c0*/  @!P1 FFMA R0, R0, 1.84467440737095516160e+19, RZ ;  /* 0x5f80000000009823 */ /* 0x000fe400000000ff */
[----:B------:R-:W-:-:S07]  /*16d0*/  @!P1 IADD3 R16, PT, PT, R16, 0x40, RZ ;  /* 0x0000004010109810 */ /* 0x000fce0007ffe0ff */
.L_x_32:
[----:B------:R-:W-:Y:S01]  /*16e0*/  LEA R21, R15, 0xc0800000, 0x17 ;  /* 0xc08000000f157811 */ /* 0x000fe200078eb8ff */
[----:B------:R-:W-:Y:S01]  /*16f0*/  BSSY.RECONVERGENT B2, `(.L_x_37) ;  /* 0x0000036000027945 */ /* 0x000fe20003800200 */
[----:B------:R-:W-:-:S03]  /*1700*/  IADD3 R20, PT, PT, R20, -0x7f, RZ ;  /* 0xffffff8114147810 */ /* 0x000fc60007ffe0ff */
[----:B------:R-:W-:Y:S01]  /*1710*/  IMAD.IADD R24, R0, 0x1, -R21 ;  /* 0x0000000100187824 */ /* 0x000fe200078e0a15 */
[C---:B------:R-:W-:Y:S01]  /*1720*/  IADD3 R15, PT, PT, R20.reuse, 0x7f, -R15 ;  /* 0x0000007f140f7810 */ /* 0x040fe20007ffe80f */
[----:B------:R-:W-:Y:S02]  /*1730*/  IMAD R0, R20, -0x800000, R3 ;  /* 0xff80000014007824 */ /* 0x000fe400078e0203 */
[----:B------:R-:W0:Y:S01]  /*1740*/  MUFU.RCP R21, R24 ;  /* 0x0000001800157308 */ /* 0x000e220000001000 */
[----:B------:R-:W-:Y:S01]  /*1750*/  FADD.FTZ R23, -R24, -RZ ;  /* 0x800000ff18177221 */ /* 0x000fe20000010100 */
[----:B------:R-:W-:-:S03]  /*1760*/  IADD3 R15, PT, PT, R15, R16, RZ ;  /* 0x000000100f0f7210 */ /* 0x000fc60007ffe0ff */
[----:B0-----:R-:W-:-:S04]  /*1770*/  FFMA R22, R21, R23, 1 ;  /* 0x3f80000015167423 */ /* 0x001fc80000000017 */
[----:B------:R-:W-:-:S04]  /*1780*/  FFMA R21, R21, R22, R21 ;  /* 0x0000001615157223 */ /* 0x000fc80000000015 */
[----:B------:R-:W-:-:S04]  /*1790*/  FFMA R22, R0, R21, RZ ;  /* 0x0000001500167223 */ /* 0x000fc800000000ff */
[----:B------:R-:W-:-:S04]  /*17a0*/  FFMA R3, R23, R22, R0 ;  /* 0x0000001617037223 */ /* 0x000fc80000000000 */
[----:B------:R-:W-:-:S04]  /*17b0*/  FFMA R22, R21, R3, R22 ;  /* 0x0000000315167223 */ /* 0x000fc80000000016 */
[----:B------:R-:W-:-:S04]  /*17c0*/  FFMA R23, R23, R22, R0 ;  /* 0x0000001617177223 */ /* 0x000fc80000000000 */
[----:B------:R-:W-:-:S05]  /*17d0*/  FFMA R0, R21, R23, R22 ;  /* 0x0000001715007223 */ /* 0x000fca0000000016 */
[----:B------:R-:W-:-:S04]  /*17e0*/  SHF.R.U32.HI R3, RZ, 0x17, R0 ;  /* 0x00000017ff037819 */ /* 0x000fc80000011600 */
[----:B------:R-:W-:-:S05]  /*17f0*/  LOP3.LUT R16, R3, 0xff, RZ, 0xc0, !PT ;  /* 0x000000ff03107812 */ /* 0x000fca00078ec0ff */
[----:B------:R-:W-:-:S05]  /*1800*/  IMAD.IADD R3, R16, 0x1, R15 ;  /* 0x0000000110037824 */ /* 0x000fca00078e020f */
[----:B------:R-:W-:-:S04]  /*1810*/  IADD3 R16, PT, PT, R3, -0x1, RZ ;  /* 0xffffffff03107810 */ /* 0x000fc80007ffe0ff */
[----:B------:R-:W-:-:S13]  /*1820*/  ISETP.GE.U32.AND P0, PT, R16, 0xfe, PT ;  /* 0x000000fe1000780c */ /* 0x000fda0003f06070 */
[----:B------:R-:W-:Y:S05]  /*1830*/  @!P0 BRA `(.L_x_38) ;  /* 0x0000000000808947 */ /* 0x000fea0003800000 */
[----:B------:R-:W-:-:S13]  /*1840*/  ISETP.GT.AND P0, PT, R3, 0xfe, PT ;  /* 0x000000fe0300780c */ /* 0x000fda0003f04270 */
[----:B------:R-:W-:Y:S05]  /*1850*/  @P0 BRA `(.L_x_39) ;  /* 0x00000000006c0947 */ /* 0x000fea0003800000 */
[----:B------:R-:W-:-:S13]  /*1860*/  ISETP.GE.AND P0, PT, R3, 0x1, PT ;  /* 0x000000010300780c */ /* 0x000fda0003f06270 */
[----:B------:R-:W-:Y:S05]  /*1870*/  @P0 BRA `(.L_x_40) ;  /* 0x0000000000740947 */ /* 0x000fea0003800000 */
[----:B------:R-:W-:Y:S02]  /*1880*/  ISETP.GE.AND P0, PT, R3, -0x18, PT ;  /* 0xffffffe80300780c */ /* 0x000fe40003f06270 */
[----:B------:R-:W-:-:S11]  /*1890*/  LOP3.LUT R0, R0, 0x80000000, RZ, 0xc0, !PT ;  /* 0x8000000000007812 */ /* 0x000fd600078ec0ff */
[----:B------:R-:W-:Y:S05]  /*18a0*/  @!P0 BRA `(.L_x_40) ;  /* 0x0000000000688947 */ /* 0x000fea0003800000 */
[-CC-:B------:R-:W-:Y:S01]  /*18b0*/  FFMA.RZ R15, R21, R23.reuse, R22.reuse ;  /* 0x00000017150f7223 */ /* 0x180fe2000000c016 */
[----:B------:R-:W-:Y:S01]  /*18c0*/  IADD3 R20, PT, PT, R3, 0x20, RZ ;  /* 0x0000002003147810 */ /* 0x000fe20007ffe0ff */
[CCC-:B------:R-:W-:Y:S01]  /*18d0*/  FFMA.RP R16, R21.reuse, R23.reuse, R22.reuse ;  /* 0x0000001715107223 */ /* 0x1c0fe20000008016 */
[----:B------:R-:W-:Y:S01]  /*18e0*/  FFMA.RM R21, R21, R23, R22 ;  /* 0x0000001715157223 */ /* 0x000fe20000004016 */
[----:B------:R-:W-:Y:S02]  /*18f0*/  ISETP.NE.AND P2, PT, R3, RZ, PT ;  /* 0x000000ff0300720c */ /* 0x000fe40003f45270 */
[----:B------:R-:W-:Y:S02]  /*1900*/  LOP3.LUT R15, R15, 0x7fffff, RZ, 0xc0, !PT ;  /* 0x007fffff0f0f7812 */ /* 0x000fe400078ec0ff */
[----:B------:R-:W-:Y:S01]  /*1910*/  ISETP.NE.AND P1, PT, R3, RZ, PT ;  /* 0x000000ff0300720c */ /* 0x000fe20003f25270 */
[----:B------:R-:W-:Y:S01]  /*1920*/  IMAD.MOV R3, RZ, RZ, -R3 ;  /* 0x000000ffff037224 */ /* 0x000fe200078e0a03 */
[----:B------:R-:W-:-:S02]  /*1930*/  LOP3.LUT R15, R15, 0x800000, RZ, 0xfc, !PT ;  /* 0x008000000f0f7812 */ /* 0x000fc400078efcff */
[----:B------:R-:W-:Y:S02]  /*1940*/  FSETP.NEU.FTZ.AND P0, PT, R16, R21, PT ;  /* 0x000000151000720b */ /* 0x000fe40003f1d000 */
[----:B------:R-:W-:Y:S02]  /*1950*/  SHF.L.U32 R20, R15, R20, RZ ;  /* 0x000000140f147219 */ /* 0x000fe400000006ff */
[----:B------:R-:W-:Y:S02]  /*1960*/  SEL R16, R3, RZ, P2 ;  /* 0x000000ff03107207 */ /* 0x000fe40001000000 */
[----:B------:R-:W-:Y:S02]  /*1970*/  ISETP.NE.AND P1, PT, R20, RZ, P1 ;  /* 0x000000ff1400720c */ /* 0x000fe40000f25270 */
[----:B------:R-:W-:Y:S02]  /*1980*/  SHF.R.U32.HI R16, RZ, R16, R15 ;  /* 0x00000010ff107219 */ /* 0x000fe4000001160f */
[----:B------:R-:W-:-:S02]  /*1990*/  PLOP3.LUT P0, PT, P0, P1, PT, 0xf8, 0x8f ;  /* 0x00000000008f781c */ /* 0x000fc40000703f70 */
[----:B------:R-:W-:Y:S02]  /*19a0*/  SHF.R.U32.HI R3, RZ, 0x1, R16 ;  /* 0x00000001ff037819 */ /* 0x000fe40000011610 */
[----:B------:R-:W-:-:S04]  /*19b0*/  SEL R20, RZ, 0x1, !P0 ;  /* 0x00000001ff147807 */ /* 0x000fc80004000000 */
[----:B------:R-:W-:-:S04]  /*19c0*/  LOP3.LUT R15, R20, 0x1, R3, 0xf8, !PT ;  /* 0x00000001140f7812 */ /* 0x000fc800078ef803 */
[----:B------:R-:W-:-:S04]  /*19d0*/  LOP3.LUT R16, R15, R16, RZ, 0xc0, !PT ;  /* 0x000000100f107212 */ /* 0x000fc800078ec0ff */
[----:B------:R-:W-:-:S04]  /*19e0*/  IADD3 R3, PT, PT, R3, R16, RZ ;  /* 0x0000001003037210 */ /* 0x000fc80007ffe0ff */
[----:B------:R-:W-:Y:S01]  /*19f0*/  LOP3.LUT R0, R3, R0, RZ, 0xfc, !PT ;  /* 0x0000000003007212 */ /* 0x000fe200078efcff */
[----:B------:R-:W-:Y:S06]  /*1a00*/  BRA `(.L_x_40) ;  /* 0x0000000000107947 */ /* 0x000fec0003800000 */
.L_x_39:
[----:B------:R-:W-:-:S04]  /*1a10*/  LOP3.LUT R0, R0, 0x80000000, RZ, 0xc0, !PT ;  /* 0x8000000000007812 */ /* 0x000fc800078ec0ff */
[----:B------:R-:W-:Y:S01]  /*1a20*/  LOP3.LUT R0, R0, 0x7f800000, RZ, 0xfc, !PT ;  /* 0x7f80000000007812 */ /* 0x000fe200078efcff */
[----:B------:R-:W-:Y:S06]  /*1a30*/  BRA `(.L_x_40) ;  /* 0x0000000000047947 */ /* 0x000fec0003800000 */
.L_x_38:
[----:B------:R-:W-:-:S07]  /*1a40*/  LEA R0, R15, R0, 0x17 ;  /* 0x000000000f007211 */ /* 0x000fce00078eb8ff */
.L_x_40:
[----:B------:R-:W-:Y:S05]  /*1a50*/  BSYNC.RECONVERGENT B2 ;  /* 0x0000000000027941 */ /* 0x000fea0003800200 */
.L_x_37:
[----:B------:R-:W-:Y:S05]  /*1a60*/  BRA `(.L_x_41) ;  /* 0x0000000000207947 */ /* 0x000fea0003800000 */
.L_x_36:
[----:B------:R-:W-:-:S04]  /*1a70*/  LOP3.LUT R0, R0, 0x80000000, R3, 0x48, !PT ;  /* 0x8000000000007812 */ /* 0x000fc800078e4803 */
[----:B------:R-:W-:Y:S01]  /*1a80*/  LOP3.LUT R0, R0, 0x7f800000, RZ, 0xfc, !PT ;  /* 0x7f80000000007812 */ /* 0x000fe200078efcff */
[----:B------:R-:W-:Y:S06]  /*1a90*/  BRA `(.L_x_41) ;  /* 0x0000000000147947 */ /* 0x000fec0003800000 */
.L_x_35:
[----:B------:R-:W-:Y:S01]  /*1aa0*/  LOP3.LUT R0, R0, 0x80000000, R3, 0x48, !PT ;  /* 0x8000000000007812 */ /* 0x000fe200078e4803 */
[----:B------:R-:W-:Y:S06]  /*1ab0*/  BRA `(.L_x_41) ;  /* 0x00000000000c7947 */ /* 0x000fec0003800000 */
.L_x_34:
[----:B------:R-:W0:Y:S01]  /*1ac0*/  MUFU.RSQ R0, -QNAN ;  /* 0xffc0000000007908 */ /* 0x000e220000001400 */
[----:B------:R-:W-:Y:S05]  /*1ad0*/  BRA `(.L_x_41) ;  /* 0x0000000000047947 */ /* 0x000fea0003800000 */
.L_x_33:
[----:B------:R-:W-:-:S07]  /*1ae0*/  FADD.FTZ R0, R3, R0 ;  /* 0x0000000003007221 */ /* 0x000fce0000010000 */
.L_x_41:
[----:B------:R-:W-:Y:S05]  /*1af0*/  BSYNC.RECONVERGENT B1 ;  /* 0x0000000000017941 */ /* 0x000fea0003800200 */
.L_x_31:
[----:B------:R-:W-:-:S04]  /*1b00*/  HFMA2 R3, -RZ, RZ, 0, 0 ;  /* 0x00000000ff037431 */ /* 0x000fc800000001ff */
[----:B0-----:R-:W-:Y:S05]  /*1b10*/  RET.REL.NODEC R2 `(_ZN6oscean13interpolation3gpu4cuda36bilinearInterpolationOptimizedKernelEPKfPfiiiifffff) ;  /* 0xffffffe402387950 */ /* 0x001fea0003c3ffff */
.L_x_42:
[----:B------:R-:W-:-:S00]  /*1b20*/  BRA `(.L_x_42) ;  /* 0xfffffffc00fc7947 */ /* 0x000fc0000383ffff */
[----:B------:R-:W-:-:S00]  /*1b30*/  NOP ;  /* 0x0000000000007918 */ /* 0x000fc00000000000 */
        /* <DEDUP_REMOVED lines=12> */
.L_x_65:


//--------------------- .text._ZN6oscean13interpolation3gpu4cuda27bilinearInterpolationKernelEPKfPfiiiifffff --------------------------
	.section	.text._ZN6oscean13interpolation3gpu4cuda27bilinearInterpolationKernelEPKfPfiiiifffff,"ax",@progbits
	.align	128
        .global         _ZN6oscean13interpolation3gpu4cuda27bilinearInterpolationKernelEPKfPfiiiifffff
        .type           _ZN6oscean13interpolation3gpu4cuda27bilinearInterpolationKernelEPKfPfiiiifffff,@function
        .size           _ZN6oscean13interpolation3gpu4cuda27bilinearInterpolationKernelEPKfPfiiiifffff,(.L_x_66 - _ZN6oscean13interpolation3gpu4cuda27bilinearInterpolationKernelEPKfPfiiiifffff)
        .other          _ZN6oscean13interpolation3gpu4cuda27bilinearInterpolationKernelEPKfPfiiiifffff,@"STO_CUDA_ENTRY STV_DEFAULT"
_ZN6oscean13interpolation3gpu4cuda27bilinearInterpolationKernelEPKfPfiiiifffff:
.text._ZN6oscean13interpolation3gpu4cuda27bilinearInterpolationKernelEPKfPfiiiifffff:
[----:B------:R-:W-:Y:S01]  /*0000*/  LDC R1, c[0x0][0x37c] ;  /* 0x0000df00ff017b82 */ /* 0x000fe20000000800 */
[----:B------:R-:W0:Y:S07]  /*0010*/  S2R R0, SR_TID.Y ;  /* 0x0000000000007919 */ /* 0x000e2e0000002200 */
[----:B------:R-:W1:Y:S01]  /*0020*/  LDC R2, c[0x0][0x360] ;  /* 0x0000d800ff027b82 */ /* 0x000e620000000800 */
[----:B------:R-:W2:Y:S01]  /*0030*/  LDCU.64 UR4, c[0x0][0x398] ;  /* 0x00007300ff0477ac */ /* 0x000ea20008000a00 */
[----:B------:R-:W1:Y:S06]  /*0040*/  S2R R3, SR_TID.X ;  /* 0x0000000000037919 */ /* 0x000e6c0000002100 */
[----:B------:R-:W0:Y:S08]  /*0050*/  S2UR UR7, SR_CTAID.Y ;  /* 0x00000000000779c3 */ /* 0x000e300000002600 */
[----:B------:R-:W0:Y:S08]  /*0060*/  LDC R5, c[0x0][0x364] ;  /* 0x0000d900ff057b82 */ /* 0x000e300000000800 */
[----:B------:R-:W1:Y:S01]  /*0070*/  S2UR UR6, SR_CTAID.X ;  /* 0x00000000000679c3 */ /* 0x000e620000002500 */
[----:B0-----:R-:W-:-:S05]  /*0080*/  IMAD R5, R5, UR7, R0 ;  /* 0x0000000705057c24 */ /* 0x001fca000f8e0200 */
[----:B--2---:R-:W-:Y:S01]  /*0090*/  ISETP.GE.AND P0, PT, R5, UR5, PT ;  /* 0x0000000505007c0c */ /* 0x004fe2000bf06270 */
[----:B-1----:R-:W-:-:S05]  /*00a0*/  IMAD R2, R2, UR6, R3 ;  /* 0x0000000602027c24 */ /* 0x002fca000f8e0203 */
[----:B------:R-:W-:-:S13]  /*00b0*/  ISETP.GE.OR P0, PT, R2, UR4, P0 ;  /* 0x0000000402007c0c */ /* 0x000fda0008706670 */
[----:B------:R-:W-:Y:S05]  /*00c0*/  @P0 EXIT ;  /* 0x000000000000094d */ /* 0x000fea0003800000 */
[----:B------:R-:W0:Y:S01]  /*00d0*/  LDC.64 R6, c[0x0][0x3a0] ;  /* 0x0000e800ff067b82 */ /* 0x000e220000000a00 */
[----:B------:R-:W-:Y:S01]  /*00e0*/  UIADD3 UR4, UPT, UPT, UR4, -0x1, URZ ;  /* 0xffffffff04047890 */ /* 0x000fe2000fffe0ff */
[----:B------:R-:W-:Y:S01]  /*00f0*/  I2FP.F32.S32 R0, R2 ;  /* 0x0000000200007245 */ /* 0x000fe20000201400 */
[----:B------:R-:W-:Y:S04]  /*0100*/  BSSY.RECONVERGENT B0, `(.L_x_43) ;  /* 0x0000011000007945 */ /* 0x000fe80003800200 */
[----:B------:R-:W-:-:S04]  /*0110*/  I2FP.F32.S32 R3, UR4 ;  /* 0x0000000400037c45 */ /* 0x000fc80008201400 */
[----:B------:R-:W1:Y:S01]  /*0120*/  MUFU.RCP R4, R3 ;  /* 0x0000000300047308 */ /* 0x000e620000001000 */
[----:B------:R-:W2:Y:S01]  /*0130*/  LDCU UR4, c[0x0][0x3b0] ;  /* 0x00007600ff0477ac */ /* 0x000ea20008000800 */
[----:B0-----:R-:W-:-:S04]  /*0140*/  FADD R7, R7, -R6 ;  /* 0x8000000607077221 */ /* 0x001fc80000000000 */
[----:B------:R-:W-:Y:S01]  /*0150*/  FMUL R0, R7, R0 ;  /* 0x0000000007007220 */ /* 0x000fe20000400000 */
[----:B-1----:R-:W-:Y:S01]  /*0160*/  FFMA R9, -R3, R4, 1 ;  /* 0x3f80000003097423 */ /* 0x002fe20000000104 */
[----:B--2---:R-:W-:Y:S02]  /*0170*/  IMAD.U32 R8, RZ, RZ, UR4 ;  /* 0x00000004ff087e24 */ /* 0x004fe4000f8e00ff */
[----:B------:R-:W0:Y:S01]  /*0180*/  FCHK P0, R0, R3 ;  /* 0x0000000300007302 */ /* 0x000e220000000000 */
[----:B------:R-:W-:-:S04]  /*0190*/  FFMA R9, R4, R9, R4 ;  /* 0x0000000904097223 */ /* 0x000fc80000000004 */
[----:B------:R-:W-:-:S04]  /*01a0*/  FFMA R4, R0, R9, RZ ;  /* 0x0000000900047223 */ /* 0x000fc800000000ff */
[----:B------:R-:W-:-:S04]  /*01b0*/  FFMA R6, -R3, R4, R0 ;  /* 0x0000000403067223 */ /* 0x000fc80000000100 */
[----:B------:R-:W-:Y:S01]  /*01c0*/  FFMA R4, R9, R6, R4 ;  /* 0x0000000609047223 */ /* 0x000fe20000000004 */
[----:B0-----:R-:W-:Y:S06]  /*01d0*/  @!P0 BRA `(.L_x_44) ;  /* 0x00000000000c8947 */ /* 0x001fec0003800000 */
[----:B------:R-:W-:-:S07]  /*01e0*/  MOV R6, 0x200 ;  /* 0x0000020000067802 */ /* 0x000fce0000000f00 */
[----:B------:R-:W-:Y:S05]  /*01f0*/  CALL.REL.NOINC `($__internal_1_$__cuda_sm3x_div_rn_noftz_f32_slowpath) ;  /* 0x0000000400e07944 */ /* 0x000fea0003c00000 */
[----:B------:R-:W-:-:S07]  /*0200*/  IMAD.MOV.U32 R4, RZ, RZ, R0 ;  /* 0x000000ffff047224 */ /* 0x000fce00078e0000 */
.L_x_44:
[----:B------:R-:W-:Y:S05]  /*0210*/  BSYNC.RECONVERGENT B0 ;  /* 0x0000000000007941 */ /* 0x000fea0003800200 */
.L_x_43:
[----:B------:R-:W0:Y:S01]  /*0220*/  LDCU UR4, c[0x0][0x39c] ;  /* 0x00007380ff0477ac */ /* 0x000e220008000800 */
[----:B------:R-:W1:Y:S01]  /*0230*/  LDC.64 R10, c[0x0][0x3a8] ;  /* 0x0000ea00ff0a7b82 */ /* 0x000e620000000a00 */
[----:B------:R-:W-:Y:S01]  /*0240*/  I2FP.F32.U32 R0, R5 ;  /* 0x0000000500007245 */ /* 0x000fe20000201000 */
[----:B------:R-:W-:Y:S01]  /*0250*/  BSSY.RECONVERGENT B0, `(.L_x_45) ;  /* 0x0000012000007945 */ /* 0x000fe20003800200 */
[----:B0-----:R-:W-:-:S06]  /*0260*/  UIADD3 UR4, UPT, UPT, UR4, -0x1, URZ ;  /* 0xffffffff04047890 */ /* 0x001fcc000fffe0ff */
[----:B------:R-:W-:Y:S01]  /*0270*/  I2FP.F32.U32 R3, UR4 ;  /* 0x0000000400037c45 */ /* 0x000fe20008201000 */
[----:B-1----:R-:W-:-:S03]  /*0280*/  FADD R9, R11, -R10 ;  /* 0x8000000a0b097221 */ /* 0x002fc60000000000 */
[----:B------:R-:W0:Y:S01]  /*0290*/  MUFU.RCP R6, R3 ;  /* 0x0000000300067308 */ /* 0x000e220000001000 */
[----:B------:R-:W1:Y:S01]  /*02a0*/  LDCU UR4, c[0x0][0x3a0] ;  /* 0x00007400ff0477ac */ /* 0x000e620008000800 */
[----:B------:R-:W-:-:S06]  /*02b0*/  FMUL R0, R9, R0 ;  /* 0x0000000009007220 */ /* 0x000fcc0000400000 */
[----:B------:R-:W2:Y:S01]  /*02c0*/  FCHK P0, R0, R3 ;  /* 0x0000000300007302 */ /* 0x000ea20000000000 */
[----:B0-----:R-:W-:Y:S01]  /*02d0*/  FFMA R11, -R3, R6, 1 ;  /* 0x3f800000030b7423 */ /* 0x001fe20000000106 */
[----:B-1----:R-:W-:-:S03]  /*02e0*/  FADD R4, R4, UR4 ;  /* 0x0000000404047e21 */ /* 0x002fc60008000000 */
[----:B------:R-:W-:-:S04]  /*02f0*/  FFMA R11, R6, R11, R6 ;  /* 0x0000000b060b7223 */ /* 0x000fc80000000006 */
[----:B------:R-:W-:-:S04]  /*0300*/  FFMA R6, R0, R11, RZ ;  /* 0x0000000b00067223 */ /* 0x000fc800000000ff */
[----:B------:R-:W-:-:S04]  /*0310*/  FFMA R10, -R3, R6, R0 ;  /* 0x00000006030a7223 */ /* 0x000fc80000000100 */
[----:B------:R-:W-:Y:S01]  /*0320*/  FFMA R6, R11, R10, R6 ;  /* 0x0000000a0b067223 */ /* 0x000fe20000000006 */
[----:B--2---:R-:W-:Y:S06]  /*0330*/  @!P0 BRA `(.L_x_46) ;  /* 0x00000000000c8947 */ /* 0x004fec0003800000 */
[----:B------:R-:W-:-:S07]  /*0340*/  MOV R6, 0x360 ;  /* 0x0000036000067802 */ /* 0x000fce0000000f00 */
[----:B------:R-:W-:Y:S05]  /*0350*/  CALL.REL.NOINC `($__internal_1_$__cuda_sm3x_div_rn_noftz_f32_slowpath) ;  /* 0x0000000400887944 */ /* 0x000fea0003c00000 */
[----:B------:R-:W-:-:S07]  /*0360*/  MOV R6, R0 ;  /* 0x0000000000067202 */ /* 0x000fce0000000f00 */
.L_x_46:
[----:B------:R-:W-:Y:S05]  /*0370*/  BSYNC.RECONVERGENT B0 ;  /* 0x0000000000007941 */ /* 0x000fea0003800200 */
.L_x_45:
        /* <DEDUP_REMOVED lines=13> */
[----:B------:R-:W-:Y:S01]  /*0450*/  IMAD.MOV.U32 R3, RZ, RZ, R7 ;  /* 0x000000ffff037224 */ /* 0x000fe200078e0007 */
[----:B------:R-:W-:-:S07]  /*0460*/  MOV R6, 0x480 ;  /* 0x0000048000067802 */ /* 0x000fce0000000f00 */
[----:B------:R-:W-:Y:S05]  /*0470*/  CALL.REL.NOINC `($__internal_1_$__cuda_sm3x_div_rn_noftz_f32_slowpath) ;  /* 0x0000000400407944 */ /* 0x000fea0003c00000 */
[----:B------:R-:W-:-:S07]  /*0480*/  IMAD.MOV.U32 R6, RZ, RZ, R0 ;  /* 0x000000ffff067224 */ /* 0x000fce00078e0000 */
.L_x_48:
[----:B------:R-:W-:Y:S05]  /*0490*/  BSYNC.RECONVERGENT B0 ;  /* 0x0000000000007941 */ /* 0x000fea0003800200 */
.L_x_47:
[----:B------:R-:W0:Y:S01]  /*04a0*/  LDCU UR4, c[0x0][0x3a8] ;  /* 0x00007500ff0477ac */ /* 0x000e220008000800 */
[----:B------:R-:W1:Y:S01]  /*04b0*/  LDC R7, c[0x0][0x390] ;  /* 0x0000e400ff077b82 */ /* 0x000e620000000800 */
[----:B------:R-:W2:Y:S01]  /*04c0*/  MUFU.RCP R10, R9 ;  /* 0x00000009000a7308 */ /* 0x000ea20000001000 */
[----:B------:R-:W-:Y:S01]  /*04d0*/  BSSY.RECONVERGENT B0, `(.L_x_49) ;  /* 0x0000010000007945 */ /* 0x000fe20003800200 */
[----:B0-----:R-:W-:Y:S01]  /*04e0*/  FADD R0, R4, -UR4 ;  /* 0x8000000404007e21 */ /* 0x001fe20008000000 */
[----:B--2---:R-:W-:-:S05]  /*04f0*/  FFMA R3, -R9, R10, 1 ;  /* 0x3f80000009037423 */ /* 0x004fca000000010a */
[----:B------:R-:W0:Y:S01]  /*0500*/  FCHK P0, R0, R9 ;  /* 0x0000000900007302 */ /* 0x000e220000000000 */
[----:B------:R-:W-:Y:S01]  /*0510*/  FFMA R3, R10, R3, R10 ;  /* 0x000000030a037223 */ /* 0x000fe2000000000a */
[----:B-1----:R-:W-:-:S03]  /*0520*/  IADD3 R10, PT, PT, R7, -0x1, RZ ;  /* 0xffffffff070a7810 */ /* 0x002fc60007ffe0ff */
[----:B------:R-:W-:Y:S01]  /*0530*/  FFMA R12, R0, R3, RZ ;  /* 0x00000003000c7223 */ /* 0x000fe200000000ff */
[----:B------:R-:W-:-:S03]  /*0540*/  I2FP.F32.S32 R11, R10 ;  /* 0x0000000a000b7245 */ /* 0x000fc60000201400 */
[----:B------:R-:W-:Y:S02]  /*0550*/  FFMA R7, -R9, R12, R0 ;  /* 0x0000000c09077223 */ /* 0x000fe40000000100 */
[----:B------:R-:W-:Y:S02]  /*0560*/  FMUL R4, R11, R6 ;  /* 0x000000060b047220 */ /* 0x000fe40000400000 */
[----:B------:R-:W-:Y:S01]  /*0570*/  FFMA R3, R3, R7, R12 ;  /* 0x0000000703037223 */ /* 0x000fe2000000000c */
[----:B0-----:R-:W-:Y:S06]  /*0580*/  @!P0 BRA `(.L_x_50) ;  /* 0x0000000000108947 */ /* 0x001fec0003800000 */
[----:B------:R-:W-:Y:S01]  /*0590*/  IMAD.MOV.U32 R3, RZ, RZ, R9 ;  /* 0x000000ffff037224 */ /* 0x000fe200078e0009 */
[----:B------:R-:W-:-:S07]  /*05a0*/  MOV R6, 0x5c0 ;  /* 0x000005c000067802 */ /* 0x000fce0000000f00 */
[----:B------:R-:W-:Y:S05]  /*05b0*/  CALL.REL.NOINC `($__internal_1_$__cuda_sm3x_div_rn_noftz_f32_slowpath) ;  /* 0x0000000000f07944 */ /* 0x000fea0003c00000 */
[----:B------:R-:W-:-:S07]  /*05c0*/  IMAD.MOV.U32 R3, RZ, RZ, R0 ;  /* 0x000000ffff037224 */ /* 0x000fce00078e0000 */
.L_x_50:
[----:B------:R-:W-:Y:S05]  /*05d0*/  BSYNC.RECONVERGENT B0 ;  /* 0x0000000000007941 */ /* 0x000fea0003800200 */
.L_x_49:
[----:B------:R-:W0:Y:S01]  /*05e0*/  LDC R14, c[0x0][0x394] ;  /* 0x0000e500ff0e7b82 */ /* 0x000e220000000800 */
[C---:B------:R-:W-:Y:S01]  /*05f0*/  FSETP.GT.AND P0, PT, R4.reuse, R11, PT ;  /* 0x0000000b0400720b */ /* 0x040fe20003f04000 */
[----:B------:R-:W1:Y:S01]  /*0600*/  LDCU.64 UR4, c[0x0][0x358] ;  /* 0x00006b00ff0477ac */ /* 0x000e620008000a00 */
[----:B------:R-:W-:Y:S02]  /*0610*/  BSSY.RECONVERGENT B0, `(.L_x_51) ;  /* 0x0000031000007945 */ /* 0x000fe40003800200 */
[----:B------:R-:W-:-:S03]  /*0620*/  FSETP.LT.OR P0, PT, R4, RZ, P0 ;  /* 0x000000ff0400720b */ /* 0x000fc60000701400 */
[----:B------:R-:W2:Y:S01]  /*0630*/  LDC.64 R6, c[0x0][0x388] ;  /* 0x0000e200ff067b82 */ /* 0x000ea20000000a00 */
[----:B0-----:R-:W-:-:S04]  /*0640*/  IADD3 R14, PT, PT, R14, -0x1, RZ ;  /* 0xffffffff0e0e7810 */ /* 0x001fc80007ffe0ff */
[----:B------:R-:W-:-:S05]  /*0650*/  I2FP.F32.S32 R9, R14 ;  /* 0x0000000e00097245 */ /* 0x000fca0000201400 */
[----:B------:R-:W-:-:S05]  /*0660*/  FMUL R0, R9, R3 ;  /* 0x0000000309007220 */ /* 0x000fca0000400000 */
[----:B------:R-:W-:-:S04]  /*0670*/  FSETP.GT.AND P1, PT, R0, R9, PT ;  /* 0x000000090000720b */ /* 0x000fc80003f24000 */
[----:B------:R-:W-:-:S04]  /*0680*/  FSETP.LT.OR P1, PT, R0, RZ, P1 ;  /* 0x000000ff0000720b */ /* 0x000fc80000f21400 */
[----:B------:R-:W-:-:S13]  /*0690*/  PLOP3.LUT P0, PT, P0, P1, PT, 0xf8, 0x8f ;  /* 0x00000000008f781c */ /* 0x000fda0000703f70 */
[----:B-12---:R-:W-:Y:S05]  /*06a0*/  @P0 BRA `(.L_x_52) ;  /* 0x00000000009c0947 */ /* 0x006fea0003800000 */
[----:B------:R-:W0:Y:S01]  /*06b0*/  F2I.FLOOR.NTZ R12, R4 ;  /* 0x00000004000c7305 */ /* 0x000e220000207100 */
[----:B------:R-:W1:Y:S01]  /*06c0*/  LDC.64 R8, c[0x0][0x380] ;  /* 0x0000e000ff087b82 */ /* 0x000e620000000a00 */
[----:B------:R-:W2:Y:S06]  /*06d0*/  LDCU UR6, c[0x0][0x390] ;  /* 0x00007200ff0677ac */ /* 0x000eac0008000800 */
[----:B------:R-:W3:Y:S01]  /*06e0*/  F2I.FLOOR.NTZ R3, R0 ;  /* 0x0000000000037305 */ /* 0x000ee20000207100 */
[----:B0-----:R-:W-:Y:S02]  /*06f0*/  VIADDMNMX R10, R12, 0x1, R10, PT ;  /* 0x000000010c0a7846 */ /* 0x001fe4000380010a */
[----:B---3--:R-:W-:-:S03]  /*0700*/  VIADDMNMX R11, R3, 0x1, R14, PT ;  /* 0x00000001030b7846 */ /* 0x008fc6000380010e */
[C---:B--2---:R-:W-:Y:S02]  /*0710*/  IMAD R15, R3.reuse, UR6, R10 ;  /* 0x00000006030f7c24 */ /* 0x044fe4000f8e020a */
[----:B------:R-:W-:Y:S02]  /*0720*/  IMAD R13, R3, UR6, R12 ;  /* 0x00000006030d7c24 */ /* 0x000fe4000f8e020c */
[C---:B------:R-:W-:Y:S02]  /*0730*/  IMAD R17, R11.reuse, UR6, R10 ;  /* 0x000000060b117c24 */ /* 0x040fe4000f8e020a */
[----:B------:R-:W-:Y:S01]  /*0740*/  IMAD R11, R11, UR6, R12 ;  /* 0x000000060b0b7c24 */ /* 0x000fe2000f8e020c */
[----:B------:R-:W0:Y:S01]  /*0750*/  LDCU UR6, c[0x0][0x3b0] ;  /* 0x00007600ff0677ac */ /* 0x000e220008000800 */
[----:B-1----:R-:W-:-:S04]  /*0760*/  IMAD.WIDE R16, R17, 0x4, R8 ;  /* 0x0000000411107825 */ /* 0x002fc800078e0208 */
[--C-:B------:R-:W-:Y:S02]  /*0770*/  IMAD.WIDE R14, R15, 0x4, R8.reuse ;  /* 0x000000040f0e7825 */ /* 0x100fe400078e0208 */
[----:B------:R-:W2:Y:S02]  /*0780*/  LDG.E R16, desc[UR4][R16.64] ;  /* 0x0000000410107981 */ /* 0x000ea4000c1e1900 */
[--C-:B------:R-:W-:Y:S02]  /*0790*/  IMAD.WIDE R10, R11, 0x4, R8.reuse ;  /* 0x000000040b0a7825 */ /* 0x100fe400078e0208 */
[----:B------:R1:W3:Y:S02]  /*07a0*/  LDG.E R14, desc[UR4][R14.64] ;  /* 0x000000040e0e7981 */ /* 0x0002e4000c1e1900 */
[----:B------:R-:W-:Y:S02]  /*07b0*/  IMAD.WIDE R8, R13, 0x4, R8 ;  /* 0x000000040d087825 */ /* 0x000fe400078e0208 */
[----:B------:R-:W4:Y:S04]  /*07c0*/  LDG.E R10, desc[UR4][R10.64] ;  /* 0x000000040a0a7981 */ /* 0x000f28000c1e1900 */
[----:B------:R5:W5:Y:S01]  /*07d0*/  LDG.E R8, desc[UR4][R8.64] ;  /* 0x0000000408087981 */ /* 0x000b62000c1e1900 */
[----:B------:R-:W-:-:S02]  /*07e0*/  I2FP.F32.S32 R13, R12 ;  /* 0x0000000c000d7245 */ /* 0x000fc40000201400 */
[----:B------:R-:W-:-:S03]  /*07f0*/  I2FP.F32.S32 R3, R3 ;  /* 0x0000000300037245 */ /* 0x000fc60000201400 */
[----:B------:R-:W-:-:S04]  /*0800*/  FADD R13, R4, -R13 ;  /* 0x8000000d040d7221 */ /* 0x000fc80000000000 */
[C---:B-1----:R-:W-:Y:S01]  /*0810*/  FADD R15, -R13.reuse, 1 ;  /* 0x3f8000000d0f7421 */ /* 0x042fe20000000100 */
[----:B------:R-:W-:Y:S01]  /*0820*/  FADD R3, R0, -R3 ;  /* 0x8000000300037221 */ /* 0x000fe20000000000 */
[----:B--2---:R-:W-:Y:S02]  /*0830*/  FSETP.NAN.AND P2, PT, |R16|, |R16|, PT ;  /* 0x400000101000720b */ /* 0x004fe40003f48200 */
[----:B---3--:R-:W-:Y:S02]  /*0840*/  FSETP.NAN.AND P0, PT, |R14|, |R14|, PT ;  /* 0x4000000e0e00720b */ /* 0x008fe40003f08200 */
[----:B0-----:R-:W-:Y:S02]  /*0850*/  FSEL R16, R16, UR6, !P2 ;  /* 0x0000000610107c08 */ /* 0x001fe4000d000000 */
[----:B----4-:R-:W-:Y:S02]  /*0860*/  FSETP.NAN.AND P1, PT, |R10|, |R10|, PT ;  /* 0x4000000a0a00720b */ /* 0x010fe40003f28200 */
[----:B------:R-:W-:Y:S01]  /*0870*/  FSEL R14, R14, UR6, !P0 ;  /* 0x000000060e0e7c08 */ /* 0x000fe2000c000000 */
[----:B-----5:R-:W-:Y:S01]  /*0880*/  FMUL R9, R13, R16 ;  /* 0x000000100d097220 */ /* 0x020fe20000400000 */
[----:B------:R-:W-:-:S02]  /*0890*/  FSETP.NAN.AND P2, PT, |R8|, |R8|, PT ;  /* 0x400000080800720b */ /* 0x000fc40003f48200 */
[----:B------:R-:W-:Y:S01]  /*08a0*/  FSEL R10, R10, UR6, !P1 ;  /* 0x000000060a0a7c08 */ /* 0x000fe2000c800000 */
[----:B------:R-:W-:Y:S01]  /*08b0*/  FMUL R13, R13, R14 ;  /* 0x0000000e0d0d7220 */ /* 0x000fe20000400000 */
[----:B------:R-:W-:-:S03]  /*08c0*/  FSEL R8, R8, UR6, !P2 ;  /* 0x0000000608087c08 */ /* 0x000fc6000d000000 */
[-C--:B------:R-:W-:Y:S01]  /*08d0*/  FFMA R10, R10, R15.reuse, R9 ;  /* 0x0000000f0a0a7223 */ /* 0x080fe20000000009 */
[C---:B------:R-:W-:Y:S01]  /*08e0*/  FADD R9, -R3.reuse, 1 ;  /* 0x3f80000003097421 */ /* 0x040fe20000000100 */
[----:B------:R-:W-:Y:S02]  /*08f0*/  FFMA R8, R8, R15, R13 ;  /* 0x0000000f08087223 */ /* 0x000fe4000000000d */
[----:B------:R-:W-:-:S04]  /*0900*/  FMUL R3, R3, R10 ;  /* 0x0000000a03037220 */ /* 0x000fc80000400000 */
[----:B------:R-:W-:-:S07]  /*0910*/  FFMA R8, R8, R9, R3 ;  /* 0x0000000908087223 */ /* 0x000fce0000000003 */
.L_x_52:
[----:B------:R-:W-:Y:S05]  /*0920*/  BSYNC.RECONVERGENT B0 ;  /* 0x0000000000007941 */ /* 0x000fea0003800200 */
.L_x_51:
[----:B------:R-:W0:Y:S02]  /*0930*/  LDCU UR6, c[0x0][0x398] ;  /* 0x00007300ff0677ac */ /* 0x000e240008000800 */
[----:B0-----:R-:W-:-:S04]  /*0940*/  IMAD R5, R5, UR6, R2 ;  /* 0x0000000605057c24 */ /* 0x001fc8000f8e0202 */
[----:B------:R-:W-:-:S05]  /*0950*/  IMAD.WIDE R6, R5, 0x4, R6 ;  /* 0x0000000405067825 */ /* 0x000fca00078e0206 */
[----:B------:R-:W-:Y:S01]  /*0960*/  STG.E desc[UR4][R6.64], R8 ;  /* 0x0000000806007986 */ /* 0x000fe2000c101904 */
[----:B------:R-:W-:Y:S05]  /*0970*/  EXIT ;  /* 0x000000000000794d */ /* 0x000fea0003800000 */
        .weak           $__internal_1_$__cuda_sm3x_div_rn_noftz_f32_slowpath
        .type           $__internal_1_$__cuda_sm3x_div_rn_noftz_f32_slowpath,@function
        .size           $__internal_1_$__cuda_sm3x_div_rn_noftz_f32_slowpath,(.L_x_66 - $__internal_1_$__cuda_sm3x_div_rn_noftz_f32_slowpath)
$__internal_1_$__cuda_sm3x_div_rn_noftz_f32_slowpath:
[----:B------:R-:W-:Y:S01]  /*0980*/  SHF.R.U32.HI R13, RZ, 0x17, R3 ;  /* 0x00000017ff0d7819 */ /* 0x000fe20000011603 */
[----:B------:R-:W-:Y:S01]  /*0990*/  BSSY.RECONVERGENT B1, `(.L_x_53) ;  /* 0x0000062000017945 */ /* 0x000fe20003800200 */
[----:B------:R-:W-:Y:S02]  /*09a0*/  SHF.R.U32.HI R12, RZ, 0x17, R0 ;  /* 0x00000017ff0c7819 */ /* 0x000fe40000011600 */
[----:B------:R-:W-:Y:S02]  /*09b0*/  LOP3.LUT R13, R13, 0xff, RZ, 0xc0, !PT ;  /* 0x000000ff0d0d7812 */ /* 0x000fe400078ec0ff */
[----:B------:R-:W-:-:S03]  /*09c0*/  LOP3.LUT R16, R12, 0xff, RZ, 0xc0, !PT ;  /* 0x000000ff0c107812 */ /* 0x000fc600078ec0ff */
[----:B------:R-:W-:Y:S02]  /*09d0*/  VIADD R15, R13, 0xffffffff ;  /* 0xffffffff0d0f7836 */ /* 0x000fe40000000000 */
[----:B------:R-:W-:-:S03]  /*09e0*/  VIADD R14, R16, 0xffffffff ;  /* 0xffffffff100e7836 */ /* 0x000fc60000000000 */
        /* <DEDUP_REMOVED lines=22> */
[----:B------:R-:W-:Y:S02]  /*0b50*/  @P0 IMAD.MOV.U32 R12, RZ, RZ, RZ ;  /* 0x000000ffff0c0224 */ /* 0x000fe400078e00ff */
[----:B------:R-:W-:Y:S01]  /*0b60*/  @!P0 FFMA R0, R0, 1.84467440737095516160e+19, RZ ;  /* 0x5f80000000008823 */ /* 0x000fe200000000ff */
[----:B------:R-:W-:Y:S02]  /*0b70*/  @!P0 IMAD.MOV.U32 R12, RZ, RZ, -0x40 ;  /* 0xffffffc0ff0c8424 */ /* 0x000fe400078e00ff */
[----:B------:R-:W-:-:S03]  /*0b80*/  @!P1 FFMA R3, R3, 1.84467440737095516160e+19, RZ ;  /* 0x5f80000003039823 */ /* 0x000fc600000000ff */
[----:B------:R-:W-:-:S07]  /*0b90*/  @!P1 IADD3 R12, PT, PT, R12, 0x40, RZ ;  /* 0x000000400c0c9810 */ /* 0x000fce0007ffe0ff */
.L_x_54:
[----:B------:R-:W-:Y:S01]  /*0ba0*/  LEA R14, R13, 0xc0800000, 0x17 ;  /* 0xc08000000d0e7811 */ /* 0x000fe200078eb8ff */
[----:B------:R-:W-:Y:S04]  /*0bb0*/  BSSY.RECONVERGENT B2, `(.L_x_59) ;  /* 0x0000036000027945 */ /* 0x000fe80003800200 */
[----:B------:R-:W-:Y:S02]  /*0bc0*/  IMAD.IADD R15, R3, 0x1, -R14 ;  /* 0x00000001030f7824 */ /* 0x000fe400078e0a0e */
[----:B------:R-:W-:Y:S02]  /*0bd0*/  VIADD R14, R16, 0xffffff81 ;  /* 0xffffff81100e7836 */ /* 0x000fe40000000000 */
[----:B------:R0:W1:Y:S01]  /*0be0*/  MUFU.RCP R3, R15 ;  /* 0x0000000f00037308 */ /* 0x0000620000001000 */
[----:B------:R-:W-:Y:S01]  /*0bf0*/  FADD.FTZ R17, -R15, -RZ ;  /* 0x800000ff0f117221 */ /* 0x000fe20000010100 */
[C---:B------:R-:W-:Y:S01]  /*0c00*/  IMAD R0, R14.reuse, -0x800000, R0 ;  /* 0xff8000000e007824 */ /* 0x040fe200078e0200 */
[----:B0-----:R-:W-:-:S04]  /*0c10*/  IADD3 R15, PT, PT, R14, 0x7f, -R13 ;  /* 0x0000007f0e0f7810 */ /* 0x001fc80007ffe80d */
[----:B------:R-:W-:Y:S01]  /*0c20*/  IADD3 R15, PT, PT, R15, R12, RZ ;  /* 0x0000000c0f0f7210 */ /* 0x000fe20007ffe0ff */
[----:B-1----:R-:W-:-:S04]  /*0c30*/  FFMA R16, R3, R17, 1 ;  /* 0x3f80000003107423 */ /* 0x002fc80000000011 */
        /* <DEDUP_REMOVED lines=8> */
[----:B------:R-:W-:-:S04]  /*0cc0*/  IMAD.IADD R16, R13, 0x1, R15 ;  /* 0x000000010d107824 */ /* 0x000fc800078e020f */
[----:B------:R-:W-:-:S05]  /*0cd0*/  VIADD R12, R16, 0xffffffff ;  /* 0xffffffff100c7836 */ /* 0x000fca0000000000 */
        /* <DEDUP_REMOVED lines=9> */
[CC--:B------:R-:W-:Y:S01]  /*0d70*/  FFMA.RZ R12, R3.reuse, R17.reuse, R18 ;  /* 0x00000011030c7223 */ /* 0x0c0fe2000000c012 */
[C---:B------:R-:W-:Y:S01]  /*0d80*/  IADD3 R14, PT, PT, R16.reuse, 0x20, RZ ;  /* 0x00000020100e7810 */ /* 0x040fe20007ffe0ff */
[----:B------:R-:W-:Y:S01]  /*0d90*/  IMAD.MOV R15, RZ, RZ, -R16 ;  /* 0x000000ffff0f7224 */ /* 0x000fe200078e0a10 */
[----:B------:R-:W-:Y:S02]  /*0da0*/  ISETP.NE.AND P2, PT, R16, RZ, PT ;  /* 0x000000ff1000720c */ /* 0x000fe40003f45270 */
[----:B------:R-:W-:Y:S01]  /*0db0*/  LOP3.LUT R13, R12, 0x7fffff, RZ, 0xc0, !PT ;  /* 0x007fffff0c0d7812 */ /* 0x000fe200078ec0ff */
[CCC-:B------:R-:W-:Y:S01]  /*0dc0*/  FFMA.RP R12, R3.reuse, R17.reuse, R18.reuse ;  /* 0x00000011030c7223 */ /* 0x1c0fe20000008012 */
[----:B------:R-:W-:Y:S01]  /*0dd0*/  FFMA.RM R3, R3, R17, R18 ;  /* 0x0000001103037223 */ /* 0x000fe20000004012 */
[----:B------:R-:W-:Y:S02]  /*0de0*/  ISETP.NE.AND P1, PT, R16, RZ, PT ;  /* 0x000000ff1000720c */ /* 0x000fe40003f25270 */
        /* <DEDUP_REMOVED lines=10> */
[----:B------:R-:W-:-:S05]  /*0e90*/  LOP3.LUT R3, R3, R12, RZ, 0xc0, !PT ;  /* 0x0000000c03037212 */ /* 0x000fca00078ec0ff */
[----:B------:R-:W-:-:S05]  /*0ea0*/  IMAD.IADD R3, R14, 0x1, R3 ;  /* 0x000000010e037824 */ /* 0x000fca00078e0203 */
[----:B------:R-:W-:Y:S01]  /*0eb0*/  LOP3.LUT R0, R3, R0, RZ, 0xfc, !PT ;  /* 0x0000000003007212 */ /* 0x000fe200078efcff */
[----:B------:R-:W-:Y:S06]  /*0ec0*/  BRA `(.L_x_62) ;  /* 0x0000000000107947 */ /* 0x000fec0003800000 */
.L_x_61:
[----:B------:R-:W-:-:S04]  /*0ed0*/  LOP3.LUT R0, R0, 0x80000000, RZ, 0xc0, !PT ;  /* 0x8000000000007812 */ /* 0x000fc800078ec0ff */
[----:B------:R-:W-:Y:S01]  /*0ee0*/  LOP3.LUT R0, R0, 0x7f800000, RZ, 0xfc, !PT ;  /* 0x7f80000000007812 */ /* 0x000fe200078efcff */
[----:B------:R-:W-:Y:S06]  /*0ef0*/  BRA `(.L_x_62) ;  /* 0x0000000000047947 */ /* 0x000fec0003800000 */
.L_x_60:
[----:B------:R-:W-:-:S07]  /*0f00*/  LEA R0, R15, R0, 0x17 ;  /* 0x000000000f007211 */ /* 0x000fce00078eb8ff */
.L_x_62:
[----:B------:R-:W-:Y:S05]  /*0f10*/  BSYNC.RECONVERGENT B2 ;  /* 0x0000000000027941 */ /* 0x000fea0003800200 */
.L_x_59:
[----:B------:R-:W-:Y:S05]  /*0f20*/  BRA `(.L_x_63) ;  /* 0x0000000000207947 */ /* 0x000fea0003800000 */
.L_x_58:
[----:B------:R-:W-:-:S04]  /*0f30*/  LOP3.LUT R0, R3, 0x80000000, R0, 0x48, !PT ;  /* 0x8000000003007812 */ /* 0x000fc800078e4800 */
[----:B------:R-:W-:Y:S01]  /*0f40*/  LOP3.LUT R0, R0, 0x7f800000, RZ, 0xfc, !PT ;  /* 0x7f80000000007812 */ /* 0x000fe200078efcff */
[----:B------:R-:W-:Y:S06]  /*0f50*/  BRA `(.L_x_63) ;  /* 0x0000000000147947 */ /* 0x000fec0003800000 */
.L_x_57:
[----:B------:R-:W-:Y:S01]  /*0f60*/  LOP3.LUT R0, R3, 0x80000000, R0, 0x48, !PT ;  /* 0x8000000003007812 */ /* 0x000fe200078e4800 */
[----:B------:R-:W-:Y:S06]  /*0f70*/  BRA `(.L_x_63) ;  /* 0x00000000000c7947 */ /* 0x000fec0003800000 */
.L_x_56:
[----:B------:R-:W0:Y:S01]  /*0f80*/  MUFU.RSQ R0, -QNAN ;  /* 0xffc0000000007908 */ /* 0x000e220000001400 */
[----:B------:R-:W-:Y:S05]  /*0f90*/  BRA `(.L_x_63) ;  /* 0x0000000000047947 */ /* 0x000fea0003800000 */
.L_x_55:
[----:B------:R-:W-:-:S07]  /*0fa0*/  FADD.FTZ R0, R0, R3 ;  /* 0x0000000300007221 */ /* 0x000fce0000010000 */
.L_x_63:
[----:B------:R-:W-:Y:S05]  /*0fb0*/  BSYNC.RECONVERGENT B1 ;  /* 0x0000000000017941 */ /* 0x000fea0003800200 */
.L_x_53:
[----:B------:R-:W-:Y:S02]  /*0fc0*/  HFMA2 R13, -RZ, RZ, 0, 0 ;  /* 0x00000000ff0d7431 */ /* 0x000fe400000001ff */
[----:B------:R-:W-:-:S04]  /*0fd0*/  IMAD.MOV.U32 R12, RZ, RZ, R6 ;  /* 0x000000ffff0c7224 */ /* 0x000fc800078e0006 */
[----:B0-----:R-:W-:Y:S05]  /*0fe0*/  RET.REL.NODEC R12 `(_ZN6oscean13interpolation3gpu4cuda27bilinearInterpolationKernelEPKfPfiiiifffff) ;  /* 0xfffffff00c047950 */ /* 0x001fea0003c3ffff */
.L_x_64:
        /* <DEDUP_REMOVED lines=9> */
.L_x_66:


//--------------------- .nv.shared._ZN6oscean13interpolation3gpu4cuda36bilinearInterpolationOptimizedKernelEPKfPfiiiifffff --------------------------
	.section	.nv.shared._ZN6oscean13interpolation3gpu4cuda36bilinearInterpolationOptimizedKernelEPKfPfiiiifffff,"aw",@nobits
	.sectionflags	@""
	.align	4
.nv.shared._ZN6oscean13interpolation3gpu4cuda36bilinearInterpolationOptimizedKernelEPKfPfiiiifffff:
	.zero		2320


//--------------------- .nv.shared.reserved.0     --------------------------
	.section	.nv.shared.reserved.0,"aw",@nobits
	.weak		__nv_reservedSMEM_offset_0_alias
	.size		__nv_reservedSMEM_offset_0_alias, 0, 64
	.other		__nv_reservedSMEM_offset_0_alias,@"STO_CUDA_RESERVED_SHARED STV_DEFAULT"
__nv_reservedSMEM_offset_0_alias:
	.zero		0
	.zero		64


//--------------------- .nv.constant0._ZN6oscean13interpolation3gpu4cuda36bilinearInterpolationOptimizedKernelEPKfPfiiiifffff --------------------------
	.section	.nv.constant0._ZN6oscean13interpolation3gpu4cuda36bilinearInterpolationOptimizedKernelEPKfPfiiiifffff,"a",@progbits
	.sectionflags	@""
	.align	4
.nv.constant0._ZN6oscean13interpolation3gpu4cuda36bilinearInterpolationOptimizedKernelEPKfPfiiiifffff:
	.zero		948


//--------------------- .nv.constant0._ZN6oscean13interpolation3gpu4cuda27bilinearInterpolationKernelEPKfPfiiiifffff --------------------------
	.section	.nv.constant0._ZN6oscean13interpolation3gpu4cuda27bilinearInterpolationKernelEPKfPfiiiifffff,"a",@progbits
	.sectionflags	@""
	.align	4
.nv.constant0._ZN6oscean13interpolation3gpu4cuda27bilinearInterpolationKernelEPKfPfiiiifffff:
	.zero		948


//--------------------- SYMBOLS --------------------------

	.type		.nv.reservedSmem.offset0,@object
	.size		.nv.reservedSmem.offset0,0x4
	.type		.nv.reservedSmem.cap,@object
	.size		.nv.reservedSmem.cap,0x4
